	.headerflags	@"EF_CUDA_TEXMODE_UNIFIED EF_CUDA_64BIT_ADDRESS EF_CUDA_SM86 EF_CUDA_VIRTUAL_SM(EF_CUDA_SM86)"
	.elftype	@"ET_EXEC"


//--------------------- .nv.info                  --------------------------
	.section	.nv.info,"",@"SHT_CUDA_INFO"
	.align	4


	//----- nvinfo : EIATTR_REGCOUNT
	.align		4
        /*0000*/ 	.byte	0x04, 0x2f
        /*0002*/ 	.short	(.L_1 - .L_0)
	.align		4
.L_0:
        /*0004*/ 	.word	index@(triton_mm)
        /*0008*/ 	.word	0x00000072


	//----- nvinfo : EIATTR_MIN_STACK_SIZE
	.align		4
.L_1:
        /*000c*/ 	.byte	0x04, 0x12
        /*000e*/ 	.short	(.L_3 - .L_2)
	.align		4
.L_2:
        /*0010*/ 	.word	index@(triton_mm)
        /*0014*/ 	.word	0x00000000


	//----- nvinfo : EIATTR_FRAME_SIZE
	.align		4
.L_3:
        /*0018*/ 	.byte	0x04, 0x11
        /*001a*/ 	.short	(.L_5 - .L_4)
	.align		4
.L_4:
        /*001c*/ 	.word	index@(triton_mm)
        /*0020*/ 	.word	0x00000000


	//----- nvinfo : EIATTR_MIN_STACK_SIZE
	.align		4
.L_5:
        /*0024*/ 	.byte	0x04, 0x12
        /*0026*/ 	.short	(.L_7 - .L_6)
	.align		4
.L_6:
        /*0028*/ 	.word	index@(triton_mm)
        /*002c*/ 	.word	0x00000000
.L_7:


//--------------------- .nv.info.triton_mm        --------------------------
	.section	.nv.info.triton_mm,"",@"SHT_CUDA_INFO"
	.sectionflags	@""
	.align	4


	//----- nvinfo : EIATTR_CUDA_API_VERSION
	.align		4
        /*0000*/ 	.byte	0x04, 0x37
        /*0002*/ 	.short	(.L_9 - .L_8)
.L_8:
        /*0004*/ 	.word	0x0000007c


	//----- nvinfo : EIATTR_SW2861232_WAR
	.align		4
.L_9:
        /*0008*/ 	.byte	0x01, 0x35
	.zero		2


	//----- nvinfo : EIATTR_PARAM_CBANK
	.align		4
        /*000c*/ 	.byte	0x04, 0x0a
        /*000e*/ 	.short	(.L_11 - .L_10)
	.align		4
.L_10:
        /*0010*/ 	.word	index@(.nv.constant0.triton_mm)
        /*0014*/ 	.short	0x0160
        /*0016*/ 	.short	0x0020


	//----- nvinfo : EIATTR_CBANK_PARAM_SIZE
	.align		4
.L_11:
        /*0018*/ 	.byte	0x03, 0x19
        /*001a*/ 	.short	0x0020


	//----- nvinfo : EIATTR_KPARAM_INFO
	.align		4
        /*001c*/ 	.byte	0x04, 0x17
        /*001e*/ 	.short	(.L_13 - .L_12)
.L_12:
        /*0020*/ 	.word	0x00000000
        /*0024*/ 	.short	0x0003
        /*0026*/ 	.short	0x0018
        /*0028*/ 	.byte	0x00, 0xf4, 0x21, 0x00


	//----- nvinfo : EIATTR_KPARAM_INFO
	.align		4
.L_13:
        /*002c*/ 	.byte	0x04, 0x17
        /*002e*/ 	.short	(.L_15 - .L_14)
.L_14:
        /*0030*/ 	.word	0x00000000
        /*0034*/ 	.short	0x0002
        /*0036*/ 	.short	0x0010
        /*0038*/ 	.byte	0x00, 0xf4, 0x21, 0x00


	//----- nvinfo : EIATTR_KPARAM_INFO
	.align		4
.L_15:
        /*003c*/ 	.byte	0x04, 0x17
        /*003e*/ 	.short	(.L_17 - .L_16)
.L_16:
        /*0040*/ 	.word	0x00000000
        /*0044*/ 	.short	0x0001
        /*0046*/ 	.short	0x0008
        /*0048*/ 	.byte	0x00, 0xf4, 0x21, 0x00


	//----- nvinfo : EIATTR_KPARAM_INFO
	.align		4
.L_17:
        /*004c*/ 	.byte	0x04, 0x17
        /*004e*/ 	.short	(.L_19 - .L_18)
.L_18:
        /*0050*/ 	.word	0x00000000
        /*0054*/ 	.short	0x0000
        /*0056*/ 	.short	0x0000
        /*0058*/ 	.byte	0x00, 0xf4, 0x21, 0x00


	//----- nvinfo : EIATTR_MAXREG_COUNT
	.align		4
.L_19:
        /*005c*/ 	.byte	0x03, 0x1b
        /*005e*/ 	.short	0x00ff


	//----- nvinfo : EIATTR_EXIT_INSTR_OFFSETS
	.align		4
        /*0060*/ 	.byte	0x04, 0x1c
        /*0062*/ 	.short	(.L_21 - .L_20)


	//   ....[0]....
.L_20:
        /*0064*/ 	.word	0x00003b50


	//   ....[1]....
        /*0068*/ 	.word	0x00003ba0


	//----- nvinfo : EIATTR_REQNTID
	.align		4
.L_21:
        /*006c*/ 	.byte	0x04, 0x10
        /*006e*/ 	.short	(.L_23 - .L_22)
.L_22:
        /*0070*/ 	.word	0x00000080
        /*0074*/ 	.word	0x00000001
        /*0078*/ 	.word	0x00000001
.L_23:


//--------------------- .nv.callgraph             --------------------------
	.section	.nv.callgraph,"",@"SHT_CUDA_CALLGRAPH"
	.align	4
	.sectionentsize	8
	.align		4
        /*0000*/ 	.word	0x00000000
	.align		4
        /*0004*/ 	.word	0xffffffff
	.align		4
        /*0008*/ 	.word	0x00000000
	.align		4
        /*000c*/ 	.word	0xfffffffe
	.align		4
        /*0010*/ 	.word	0x00000000
	.align		4
        /*0014*/ 	.word	0xfffffffd
	.align		4
        /*0018*/ 	.word	0x00000000
	.align		4
        /*001c*/ 	.word	0xfffffffc


//--------------------- .nv.rel.action            --------------------------
	.section	.nv.rel.action,"",@"SHT_CUDA_RELOCINFO"
	.align	8
	.sectionentsize	8
        /*0000*/ 	.byte	0x73, 0x00, 0x00, 0x00, 0x00, 0x00, 0x00, 0x00, 0x00, 0x00, 0x00, 0x11, 0x25, 0x00, 0x05, 0x36


//--------------------- .nv.constant0.triton_mm   --------------------------
	.section	.nv.constant0.triton_mm,"a",@progbits
	.sectionflags	@""
	.align	4
.nv.constant0.triton_mm:
	.zero		384


//--------------------- .text.triton_mm           --------------------------
	.section	.text.triton_mm,"ax",@progbits
	.sectionflags	@"SHF_BARRIERS=1"
	.sectioninfo	@"SHI_REGISTERS=114"
	.align	128
        .global         triton_mm
        .type           triton_mm,@function
        .size           triton_mm,(.L_x_1 - triton_mm)
        .other          triton_mm,@"STO_CUDA_ENTRY STV_DEFAULT"
triton_mm:
.text.triton_mm:
[----:B------:R-:W-:Y:S02]  /*0000*/  IMAD.MOV.U32 R1, RZ, RZ, c[0x0][0x28] ;  /* 0x00000a00ff017624 */ /* 0x000fe400078e00ff */
[----:B------:R-:W1:Y:S01]  /*0010*/  S2R R9, SR_CTAID.X ;  /* 0x0000000000097919 */ /* 0x000e620000002500 */
[----:B------:R-:W-:Y:S01]  /*0020*/  IMAD.MOV.U32 R5, RZ, RZ, -0x8 ;  /* 0xfffffff8ff057424 */ /* 0x000fe200078e00ff */
[----:B------:R-:W-:Y:S01]  /*0030*/  ULDC.64 UR4, c[0x0][0x118] ;  /* 0x0000460000047ab9 */ /* 0x000fe20000000a00 */
[----:B-1----:R-:W-:-:S05]  /*0040*/  IMAD.HI R0, R9, 0x2aaaaaab, RZ ;  /* 0x2aaaaaab09007827 */ /* 0x002fca00078e02ff */
[----:B------:R-:W-:-:S04]  /*0050*/  SHF.R.U32.HI R3, RZ, 0x1f, R0 ;  /* 0x0000001fff037819 */ /* 0x000fc80000011600 */
[----:B------:R-:W-:-:S05]  /*0060*/  LEA.HI.SX32 R0, R0, R3, 0x19 ;  /* 0x0000000300007211 */ /* 0x000fca00078fcaff */
[C---:B------:R-:W-:Y:S02]  /*0070*/  IMAD R2, R0.reuse, R5, 0x2 ;  /* 0x0000000200027424 */ /* 0x040fe400078e0205 */
[----:B------:R-:W-:-:S03]  /*0080*/  IMAD R7, R0, -0x300, R9 ;  /* 0xfffffd0000077824 */ /* 0x000fc600078e0209 */
[----:B------:R-:W-:Y:S02]  /*0090*/  IMNMX R4, R2, 0x8, PT ;  /* 0x0000000802047817 */ /* 0x000fe40003800200 */
[----:B------:R-:W-:Y:S02]  /*00a0*/  IABS R10, R7 ;  /* 0x00000007000a7213 */ /* 0x000fe40000000000 */
[-C--:B------:R-:W-:Y:S02]  /*00b0*/  IABS R6, R4.reuse ;  /* 0x0000000400067213 */ /* 0x080fe40000000000 */
[-C--:B------:R-:W-:Y:S02]  /*00c0*/  IABS R8, R4.reuse ;  /* 0x0000000400087213 */ /* 0x080fe40000000000 */
[----:B------:R-:W1:Y:S01]  /*00d0*/  I2F.RP R5, R6 ;  /* 0x0000000600057306 */ /* 0x000e620000209400 */
[----:B------:R-:W-:-:S04]  /*00e0*/  LOP3.LUT R7, R7, R4, RZ, 0x3c, !PT ;  /* 0x0000000407077212 */ /* 0x000fc800078e3cff */
[----:B------:R-:W-:-:S03]  /*00f0*/  ISETP.GE.AND P3, PT, R7, RZ, PT ;  /* 0x000000ff0700720c */ /* 0x000fc60003f66270 */
[----:B-1----:R-:W1:Y:S02]  /*0100*/  MUFU.RCP R5, R5 ;  /* 0x0000000500057308 */ /* 0x002e640000001000 */
[----:B-1----:R-:W-:-:S06]  /*0110*/  IADD3 R2, R5, 0xffffffe, RZ ;  /* 0x0ffffffe05027810 */ /* 0x002fcc0007ffe0ff */
[----:B------:R1:W2:Y:S02]  /*0120*/  F2I.FTZ.U32.TRUNC.NTZ R3, R2 ;  /* 0x0000000200037305 */ /* 0x0002a4000021f000 */
[----:B-1----:R-:W-:Y:S02]  /*0130*/  IMAD.MOV.U32 R2, RZ, RZ, RZ ;  /* 0x000000ffff027224 */ /* 0x002fe400078e00ff */
[----:B--2---:R-:W-:-:S04]  /*0140*/  IMAD.MOV R11, RZ, RZ, -R3 ;  /* 0x000000ffff0b7224 */ /* 0x004fc800078e0a03 */
[----:B------:R-:W-:-:S04]  /*0150*/  IMAD R11, R11, R6, RZ ;  /* 0x000000060b0b7224 */ /* 0x000fc800078e02ff */
[----:B------:R-:W-:-:S04]  /*0160*/  IMAD.HI.U32 R3, R3, R11, R2 ;  /* 0x0000000b03037227 */ /* 0x000fc800078e0002 */
[----:B------:R-:W-:Y:S01]  /*0170*/  IMAD.MOV R11, RZ, RZ, -R8 ;  /* 0x000000ffff0b7224 */ /* 0x000fe200078e0a08 */
[----:B------:R-:W-:Y:S01]  /*0180*/  IABS R8, R9 ;  /* 0x0000000900087213 */ /* 0x000fe20000000000 */
[----:B------:R-:W-:-:S04]  /*0190*/  IMAD.HI.U32 R2, R3, R10, RZ ;  /* 0x0000000a03027227 */ /* 0x000fc800078e00ff */
[----:B------:R-:W-:Y:S02]  /*01a0*/  IMAD R5, R2, R11, R10 ;  /* 0x0000000b02057224 */ /* 0x000fe400078e020a */
[----:B------:R-:W-:-:S03]  /*01b0*/  IMAD.HI.U32 R3, R3, R8, RZ ;  /* 0x0000000803037227 */ /* 0x000fc600078e00ff */
[C---:B------:R-:W-:Y:S01]  /*01c0*/  ISETP.GT.U32.AND P2, PT, R6.reuse, R5, PT ;  /* 0x000000050600720c */ /* 0x040fe20003f44070 */
[----:B------:R-:W-:Y:S02]  /*01d0*/  IMAD R3, R3, R11, R8 ;  /* 0x0000000b03037224 */ /* 0x000fe400078e0208 */
[----:B------:R-:W1:Y:S03]  /*01e0*/  S2R R8, SR_TID.X ;  /* 0x0000000000087919 */ /* 0x000e660000002100 */
[----:B------:R-:W-:-:S07]  /*01f0*/  ISETP.GT.U32.AND P1, PT, R6, R3, PT ;  /* 0x000000030600720c */ /* 0x000fce0003f24070 */
[--C-:B------:R-:W-:Y:S01]  /*0200*/  @!P2 IMAD.IADD R5, R5, 0x1, -R6.reuse ;  /* 0x000000010505a824 */ /* 0x100fe200078e0a06 */
[----:B------:R-:W-:Y:S02]  /*0210*/  @!P2 IADD3 R2, R2, 0x1, RZ ;  /* 0x000000010202a810 */ /* 0x000fe40007ffe0ff */
[----:B------:R-:W-:Y:S02]  /*0220*/  ISETP.GE.AND P2, PT, R9, RZ, PT ;  /* 0x000000ff0900720c */ /* 0x000fe40003f46270 */
[----:B------:R-:W-:Y:S01]  /*0230*/  ISETP.GE.U32.AND P0, PT, R5, R6, PT ;  /* 0x000000060500720c */ /* 0x000fe20003f06070 */
[----:B------:R-:W-:-:S05]  /*0240*/  @!P1 IMAD.IADD R3, R3, 0x1, -R6 ;  /* 0x0000000103039824 */ /* 0x000fca00078e0a06 */
[----:B------:R-:W-:Y:S02]  /*0250*/  ISETP.GT.U32.AND P1, PT, R6, R3, PT ;  /* 0x000000030600720c */ /* 0x000fe40003f24070 */
[----:B-1----:R-:W-:-:S05]  /*0260*/  SHF.R.U32.HI R10, RZ, 0x1, R8 ;  /* 0x00000001ff0a7819 */ /* 0x002fca0000011608 */
[----:B------:R-:W-:Y:S02]  /*0270*/  @P0 IADD3 R2, R2, 0x1, RZ ;  /* 0x0000000102020810 */ /* 0x000fe40007ffe0ff */
[----:B------:R-:W-:-:S03]  /*0280*/  ISETP.NE.AND P0, PT, R4, RZ, PT ;  /* 0x000000ff0400720c */ /* 0x000fc60003f05270 */
[----:B------:R-:W-:Y:S01]  /*0290*/  IMAD.MOV.U32 R5, RZ, RZ, R2 ;  /* 0x000000ffff057224 */ /* 0x000fe200078e0002 */
[----:B------:R-:W-:Y:S01]  /*02a0*/  LOP3.LUT R2, RZ, R4, RZ, 0x33, !PT ;  /* 0x00000004ff027212 */ /* 0x000fe200078e33ff */
[----:B------:R-:W-:Y:S01]  /*02b0*/  @!P1 IMAD.IADD R3, R3, 0x1, -R6 ;  /* 0x0000000103039824 */ /* 0x000fe200078e0a06 */
[----:B------:R-:W-:Y:S01]  /*02c0*/  SHF.R.U32.HI R6, RZ, 0x4, R8 ;  /* 0x00000004ff067819 */ /* 0x000fe20000011608 */
[----:B------:R-:W-:Y:S02]  /*02d0*/  @!P3 IMAD.MOV R5, RZ, RZ, -R5 ;  /* 0x000000ffff05b224 */ /* 0x000fe400078e0a05 */
[----:B------:R-:W-:Y:S01]  /*02e0*/  @!P2 IMAD.MOV R3, RZ, RZ, -R3 ;  /* 0x000000ffff03a224 */ /* 0x000fe200078e0a03 */
[----:B------:R-:W-:Y:S01]  /*02f0*/  SGXT.U32 R6, R6, 0x3 ;  /* 0x000000030606781a */ /* 0x000fe20000000000 */
[----:B------:R-:W-:Y:S01]  /*0300*/  IMAD.SHL.U32 R4, R8, 0x8, RZ ;  /* 0x0000000808047824 */ /* 0x000fe200078e00ff */
[C---:B------:R-:W-:Y:S02]  /*0310*/  SEL R7, R2.reuse, R5, !P0 ;  /* 0x0000000502077207 */ /* 0x040fe40004000000 */
[----:B------:R-:W-:-:S02]  /*0320*/  SEL R3, R2, R3, !P0 ;  /* 0x0000000302037207 */ /* 0x000fc40004000000 */
[C---:B------:R-:W-:Y:S01]  /*0330*/  LOP3.LUT R5, R4.reuse, 0x78, RZ, 0xc0, !PT ;  /* 0x0000007804057812 */ /* 0x040fe200078ec0ff */
[----:B------:R-:W-:Y:S01]  /*0340*/  IMAD.SHL.U32 R7, R7, 0x20, RZ ;  /* 0x0000002007077824 */ /* 0x000fe200078e00ff */
[----:B------:R-:W-:Y:S01]  /*0350*/  LOP3.LUT R64, R4, 0x38, RZ, 0xc0, !PT ;  /* 0x0000003804407812 */ /* 0x000fe200078ec0ff */
[----:B------:R-:W-:Y:S01]  /*0360*/  IMAD R19, R0, 0x8, R3 ;  /* 0x0000000800137824 */ /* 0x000fe200078e0203 */
[----:B------:R-:W-:Y:S02]  /*0370*/  LOP3.LUT R23, R5, 0x38, R10, 0x78, !PT ;  /* 0x0000003805177812 */ /* 0x000fe400078e780a */
[----:B------:R-:W-:Y:S01]  /*0380*/  LOP3.LUT R12, R7, R6, RZ, 0xfc, !PT ;  /* 0x00000006070c7212 */ /* 0x000fe200078efcff */
[----:B------:R-:W-:Y:S01]  /*0390*/  IMAD.SHL.U32 R19, R19, 0x40, RZ ;  /* 0x0000004013137824 */ /* 0x000fe200078e00ff */
[C-C-:B------:R-:W-:Y:S01]  /*03a0*/  LOP3.LUT R13, R7.reuse, 0x8, R6.reuse, 0xfe, !PT ;  /* 0x00000008070d7812 */ /* 0x140fe200078efe06 */
[----:B------:R-:W-:Y:S01]  /*03b0*/  IMAD R32, R6, 0x80, R23 ;  /* 0x0000008006207824 */ /* 0x000fe200078e0217 */
[C-C-:B------:R-:W-:Y:S01]  /*03c0*/  LOP3.LUT R14, R7.reuse, 0x10, R6.reuse, 0xfe, !PT ;  /* 0x00000010070e7812 */ /* 0x140fe200078efe06 */
[----:B------:R-:W-:Y:S01]  /*03d0*/  IMAD.HI R2, R12, 0x2aaaaaab, RZ ;  /* 0x2aaaaaab0c027827 */ /* 0x000fe200078e02ff */
[----:B------:R-:W-:-:S02]  /*03e0*/  LOP3.LUT R15, R7, 0x18, R6, 0xfe, !PT ;  /* 0x00000018070f7812 */ /* 0x000fc400078efe06 */
[C---:B------:R-:W-:Y:S01]  /*03f0*/  LOP3.LUT R83, R4.reuse, 0x8, RZ, 0xc0, !PT ;  /* 0x0000000804537812 */ /* 0x040fe200078ec0ff */
[----:B------:R-:W-:Y:S01]  /*0400*/  IMAD.HI R0, R13, 0x2aaaaaab, RZ ;  /* 0x2aaaaaab0d007827 */ /* 0x000fe200078e02ff */
[----:B------:R-:W-:Y:S02]  /*0410*/  SHF.R.U32.HI R3, RZ, 0x1f, R2 ;  /* 0x0000001fff037819 */ /* 0x000fe40000011602 */
[----:B------:R-:W-:Y:S01]  /*0420*/  LOP3.LUT R82, R4, 0x18, RZ, 0xc0, !PT ;  /* 0x0000001804527812 */ /* 0x000fe200078ec0ff */
[----:B------:R-:W-:Y:S01]  /*0430*/  IMAD.HI R10, R14, 0x2aaaaaab, RZ ;  /* 0x2aaaaaab0e0a7827 */ /* 0x000fe200078e02ff */
[----:B------:R-:W-:Y:S02]  /*0440*/  SHF.R.U32.HI R5, RZ, 0x1f, R0 ;  /* 0x0000001fff057819 */ /* 0x000fe40000011600 */
[----:B------:R-:W-:Y:S01]  /*0450*/  LEA.HI R31, R2, R3, RZ, 0x17 ;  /* 0x00000003021f7211 */ /* 0x000fe200078fb8ff */
[----:B------:R-:W-:Y:S01]  /*0460*/  IMAD.HI R16, R15, 0x2aaaaaab, RZ ;  /* 0x2aaaaaab0f107827 */ /* 0x000fe200078e02ff */
[----:B------:R-:W-:-:S02]  /*0470*/  LEA.HI R28, R0, R5, RZ, 0x17 ;  /* 0x00000005001c7211 */ /* 0x000fc400078fb8ff */
[----:B------:R-:W-:Y:S01]  /*0480*/  LOP3.LUT R0, R19, R6, RZ, 0xfc, !PT ;  /* 0x0000000613007212 */ /* 0x000fe200078efcff */
[----:B------:R-:W-:Y:S01]  /*0490*/  IMAD R97, R31, -0xc00, R12 ;  /* 0xfffff4001f617824 */ /* 0x000fe200078e020c */
[C-C-:B------:R-:W-:Y:S01]  /*04a0*/  LOP3.LUT R2, R19.reuse, 0x8, R6.reuse, 0xfe, !PT ;  /* 0x0000000813027812 */ /* 0x140fe200078efe06 */
[----:B------:R-:W-:Y:S01]  /*04b0*/  IMAD.SHL.U32 R12, R32, 0x2, RZ ;  /* 0x00000002200c7824 */ /* 0x000fe200078e00ff */
[----:B------:R-:W-:Y:S01]  /*04c0*/  LOP3.LUT R3, R19, 0x10, R6, 0xfe, !PT ;  /* 0x0000001013037812 */ /* 0x000fe200078efe06 */
[----:B------:R-:W-:Y:S01]  /*04d0*/  IMAD.HI R5, R0, 0x3531dec1, RZ ;  /* 0x3531dec100057827 */ /* 0x000fe200078e02ff */
[----:B------:R-:W-:Y:S02]  /*04e0*/  SHF.R.U32.HI R17, RZ, 0x1f, R10 ;  /* 0x0000001fff117819 */ /* 0x000fe4000001160a */
[----:B------:R-:W-:Y:S01]  /*04f0*/  SHF.R.U32.HI R21, RZ, 0x1f, R16 ;  /* 0x0000001fff157819 */ /* 0x000fe20000011610 */
[----:B------:R-:W-:Y:S01]  /*0500*/  IMAD.HI R9, R2, 0x3531dec1, RZ ;  /* 0x3531dec102097827 */ /* 0x000fe200078e02ff */
[----:B------:R-:W-:-:S02]  /*0510*/  LEA.HI R33, R10, R17, RZ, 0x17 ;  /* 0x000000110a217211 */ /* 0x000fc400078fb8ff */
[----:B------:R-:W-:Y:S01]  /*0520*/  LEA.HI R30, R16, R21, RZ, 0x17 ;  /* 0x00000015101e7211 */ /* 0x000fe200078fb8ff */
[----:B------:R-:W-:Y:S01]  /*0530*/  IMAD.HI R11, R3, 0x3531dec1, RZ ;  /* 0x3531dec1030b7827 */ /* 0x000fe200078e02ff */
[----:B------:R-:W-:Y:S02]  /*0540*/  SHF.R.U32.HI R10, RZ, 0x1f, R5 ;  /* 0x0000001fff0a7819 */ /* 0x000fe40000011605 */
[----:B------:R-:W-:Y:S01]  /*0550*/  SHF.R.U32.HI R16, RZ, 0x1f, R9 ;  /* 0x0000001fff107819 */ /* 0x000fe20000011609 */
[----:B------:R-:W-:Y:S01]  /*0560*/  IMAD R101, R33, -0xc00, R14 ;  /* 0xfffff40021657824 */ /* 0x000fe200078e020e */
[----:B------:R-:W-:Y:S01]  /*0570*/  SHF.R.U32.HI R18, RZ, 0x1f, R11 ;  /* 0x0000001fff127819 */ /* 0x000fe2000001160b */
[----:B------:R-:W-:Y:S01]  /*0580*/  IMAD R103, R30, -0xc00, R15 ;  /* 0xfffff4001e677824 */ /* 0x000fe200078e020f */
[----:B------:R-:W-:Y:S01]  /*0590*/  LEA.HI R17, R5, R10, RZ, 0x1c ;  /* 0x0000000a05117211 */ /* 0x000fe200078fe0ff */
[----:B------:R-:W-:Y:S01]  /*05a0*/  IMAD R95, R28, -0xc00, R13 ;  /* 0xfffff4001c5f7824 */ /* 0x000fe200078e020d */
[----:B------:R-:W-:Y:S01]  /*05b0*/  LEA.HI R21, R9, R16, RZ, 0x1c ;  /* 0x0000001009157211 */ /* 0x000fe200078fe0ff */
[----:B------:R-:W-:Y:S01]  /*05c0*/  IMAD R97, R97, 0x300, RZ ;  /* 0x0000030061617824 */ /* 0x000fe200078e02ff */
[----:B------:R-:W-:Y:S01]  /*05d0*/  LEA.HI R18, R11, R18, RZ, 0x1c ;  /* 0x000000120b127211 */ /* 0x000fe200078fe0ff */
[----:B------:R-:W-:Y:S01]  /*05e0*/  IMAD R17, R17, -0x4d, R0 ;  /* 0xffffffb311117824 */ /* 0x000fe200078e0200 */
[----:B------:R-:W-:Y:S01]  /*05f0*/  LOP3.LUT R5, R19, 0x18, R6, 0xfe, !PT ;  /* 0x0000001813057812 */ /* 0x000fe200078efe06 */
[----:B------:R-:W-:Y:S01]  /*0600*/  IMAD R21, R21, -0x4d, R2 ;  /* 0xffffffb315157824 */ /* 0x000fe200078e0202 */
[--C-:B------:R-:W-:Y:S01]  /*0610*/  LOP3.LUT R9, R19, 0x20, R6.reuse, 0xfe, !PT ;  /* 0x0000002013097812 */ /* 0x100fe200078efe06 */
[----:B------:R-:W-:Y:S01]  /*0620*/  IMAD R69, R17, 0x300, RZ ;  /* 0x0000030011457824 */ /* 0x000fe200078e02ff */
[--C-:B------:R-:W-:Y:S01]  /*0630*/  LOP3.LUT R10, R19, 0x28, R6.reuse, 0xfe, !PT ;  /* 0x00000028130a7812 */ /* 0x100fe200078efe06 */
[----:B------:R-:W-:Y:S01]  /*0640*/  IMAD.HI R16, R5, 0x3531dec1, RZ ;  /* 0x3531dec105107827 */ /* 0x000fe200078e02ff */
[----:B------:R-:W-:-:S02]  /*0650*/  LOP3.LUT R11, R19, 0x30, R6, 0xfe, !PT ;  /* 0x00000030130b7812 */ /* 0x000fc400078efe06 */
[----:B------:R-:W-:Y:S01]  /*0660*/  LOP3.LUT R6, R19, 0x38, R6, 0xfe, !PT ;  /* 0x0000003813067812 */ /* 0x000fe200078efe06 */
[----:B------:R-:W-:Y:S01]  /*0670*/  IMAD.HI R22, R10, 0x3531dec1, RZ ;  /* 0x3531dec10a167827 */ /* 0x000fe200078e02ff */
[----:B------:R-:W-:-:S03]  /*0680*/  SHF.R.U32.HI R23, RZ, 0x1f, R16 ;  /* 0x0000001fff177819 */ /* 0x000fc60000011610 */
[----:B------:R-:W-:Y:S01]  /*0690*/  IMAD.HI R26, R6, 0x3531dec1, RZ ;  /* 0x3531dec1061a7827 */ /* 0x000fe200078e02ff */
[----:B------:R-:W-:Y:S02]  /*06a0*/  SHF.R.U32.HI R25, RZ, 0x1f, R22 ;  /* 0x0000001fff197819 */ /* 0x000fe40000011616 */
[----:B------:R-:W-:Y:S01]  /*06b0*/  LEA.HI R16, R16, R23, RZ, 0x1c ;  /* 0x0000001710107211 */ /* 0x000fe200078fe0ff */
[----:B------:R-:W-:Y:S01]  /*06c0*/  IMAD.HI R20, R9, 0x3531dec1, RZ ;  /* 0x3531dec109147827 */ /* 0x000fe200078e02ff */
[----:B------:R-:W-:Y:S02]  /*06d0*/  SHF.R.U32.HI R29, RZ, 0x1f, R26 ;  /* 0x0000001fff1d7819 */ /* 0x000fe4000001161a */
[----:B------:R-:W-:Y:S01]  /*06e0*/  LEA.HI R25, R22, R25, RZ, 0x1c ;  /* 0x0000001916197211 */ /* 0x000fe200078fe0ff */
[----:B------:R-:W-:Y:S01]  /*06f0*/  IMAD.HI R24, R11, 0x3531dec1, RZ ;  /* 0x3531dec10b187827 */ /* 0x000fe200078e02ff */
[----:B------:R-:W-:Y:S02]  /*0700*/  LEA.HI R29, R26, R29, RZ, 0x1c ;  /* 0x0000001d1a1d7211 */ /* 0x000fe400078fe0ff */
[----:B------:R-:W-:Y:S01]  /*0710*/  SHF.R.U32.HI R23, RZ, 0x1f, R20 ;  /* 0x0000001fff177819 */ /* 0x000fe20000011614 */
[----:B------:R-:W-:Y:S01]  /*0720*/  IMAD R18, R18, -0x4d, R3 ;  /* 0xffffffb312127824 */ /* 0x000fe200078e0203 */
[----:B------:R-:W-:Y:S01]  /*0730*/  LOP3.LUT R3, R69, 0x78, R4, 0xf8, !PT ;  /* 0x0000007845037812 */ /* 0x000fe200078ef804 */
[----:B------:R-:W-:Y:S01]  /*0740*/  IMAD R87, R21, 0x300, RZ ;  /* 0x0000030015577824 */ /* 0x000fe200078e02ff */
[----:B------:R-:W-:Y:S01]  /*0750*/  SHF.R.U32.HI R27, RZ, 0x1f, R24 ;  /* 0x0000001fff1b7819 */ /* 0x000fe20000011618 */
[----:B------:R-:W-:Y:S01]  /*0760*/  IMAD.MOV.U32 R0, RZ, RZ, 0x2 ;  /* 0x00000002ff007424 */ /* 0x000fe200078e00ff */
[----:B------:R-:W-:Y:S01]  /*0770*/  LEA R2, P0, R3, c[0x0][0x160], 0x1 ;  /* 0x0000580003027a11 */ /* 0x000fe200078008ff */
[----:B------:R-:W-:Y:S01]  /*0780*/  IMAD R29, R29, -0x4d, R6 ;  /* 0xffffffb31d1d7824 */ /* 0x000fe200078e0206 */
[----:B------:R-:W-:Y:S01]  /*0790*/  SHF.R.S32.HI R6, RZ, 0x1f, R69 ;  /* 0x0000001fff067819 */ /* 0x000fe20000011445 */
[----:B------:R-:W-:Y:S01]  /*07a0*/  IMAD R16, R16, -0x4d, R5 ;  /* 0xffffffb310107824 */ /* 0x000fe200078e0205 */
[----:B------:R-:W-:Y:S01]  /*07b0*/  LEA.HI R20, R20, R23, RZ, 0x1c ;  /* 0x0000001714147211 */ /* 0x000fe200078fe0ff */
[----:B------:R-:W-:Y:S01]  /*07c0*/  IMAD R85, R18, 0x300, RZ ;  /* 0x0000030012557824 */ /* 0x000fe200078e02ff */
[----:B------:R-:W-:Y:S01]  /*07d0*/  LOP3.LUT R21, R87, 0x78, R4, 0xf8, !PT ;  /* 0x0000007857157812 */ /* 0x000fe200078ef804 */
[----:B------:R-:W-:Y:S01]  /*07e0*/  IMAD.WIDE R14, R3, R0, c[0x0][0x160] ;  /* 0x00005800030e7625 */ /* 0x000fe200078e0200 */
[----:B------:R-:W-:-:S02]  /*07f0*/  LEA.HI R24, R24, R27, RZ, 0x1c ;  /* 0x0000001b18187211 */ /* 0x000fc400078fe0ff */
[----:B------:R-:W-:Y:S01]  /*0800*/  LEA.HI.X R3, R3, c[0x0][0x164], R6, 0x1, P0 ;  /* 0x0000590003037a11 */ /* 0x000fe200000f0c06 */
[----:B------:R-:W-:Y:S01]  /*0810*/  IMAD R91, R25, -0x4d, R10 ;  /* 0xffffffb3195b7824 */ /* 0x000fe200078e020a */
[----:B------:R-:W-:Y:S01]  /*0820*/  SHF.R.S32.HI R6, RZ, 0x1f, R87 ;  /* 0x0000001fff067819 */ /* 0x000fe20000011457 */
[----:B------:R-:W-:Y:S01]  /*0830*/  IMAD R71, R16, 0x300, RZ ;  /* 0x0000030010477824 */ /* 0x000fe200078e02ff */
[----:B------:R-:W-:Y:S01]  /*0840*/  LEA R10, P0, R21, c[0x0][0x160], 0x1 ;  /* 0x00005800150a7a11 */ /* 0x000fe200078008ff */
[----:B------:R-:W-:Y:S01]  /*0850*/  IMAD R93, R20, -0x4d, R9 ;  /* 0xffffffb3145d7824 */ /* 0x000fe200078e0209 */
[----:B------:R-:W-:Y:S01]  /*0860*/  LOP3.LUT R5, R85, 0x78, R4, 0xf8, !PT ;  /* 0x0000007855057812 */ /* 0x000fe200078ef804 */
[----:B------:R-:W-:Y:S01]  /*0870*/  IMAD R89, R24, -0x4d, R11 ;  /* 0xffffffb318597824 */ /* 0x000fe200078e020b */
[----:B------:R1:W-:Y:S01]  /*0880*/  LDGSTS.E.BYPASS.128 [R12], [R14.64] ;  /* 0x000000000e0c7fae */ /* 0x0003e2000b901c44 */
[----:B------:R-:W-:Y:S01]  /*0890*/  LEA.HI.X R11, R21, c[0x0][0x164], R6, 0x1, P0 ;  /* 0x00005900150b7a11 */ /* 0x000fe200000f0c06 */
[----:B------:R-:W-:Y:S01]  /*08a0*/  IMAD R93, R93, 0x300, RZ ;  /* 0x000003005d5d7824 */ /* 0x000fe200078e02ff */
[----:B------:R-:W-:Y:S01]  /*08b0*/  LOP3.LUT R25, R71, 0x78, R4, 0xf8, !PT ;  /* 0x0000007847197812 */ /* 0x000fe200078ef804 */
[----:B------:R-:W-:Y:S01]  /*08c0*/  IMAD.WIDE R22, R5, R0, c[0x0][0x160] ;  /* 0x0000580005167625 */ /* 0x000fe200078e0200 */
[----:B------:R-:W-:-:S02]  /*08d0*/  SHF.R.S32.HI R18, RZ, 0x1f, R85 ;  /* 0x0000001fff127819 */ /* 0x000fc40000011455 */
[----:B------:R-:W-:Y:S01]  /*08e0*/  SHF.R.S32.HI R6, RZ, 0x1f, R71 ;  /* 0x0000001fff067819 */ /* 0x000fe20000011447 */
[----:B------:R-:W-:Y:S01]  /*08f0*/  IMAD R99, R29, 0x300, RZ ;  /* 0x000003001d637824 */ /* 0x000fe200078e02ff */
[----:B------:R-:W-:Y:S01]  /*0900*/  LEA R16, P1, R25, c[0x0][0x160], 0x1 ;  /* 0x0000580019107a11 */ /* 0x000fe200078208ff */
[----:B------:R-:W-:Y:S01]  /*0910*/  IMAD R89, R89, 0x300, RZ ;  /* 0x0000030059597824 */ /* 0x000fe200078e02ff */
[----:B-1----:R-:W-:Y:S01]  /*0920*/  LEA R14, P0, R5, c[0x0][0x160], 0x1 ;  /* 0x00005800050e7a11 */ /* 0x002fe200078008ff */
[----:B------:R-:W-:Y:S01]  /*0930*/  IMAD R91, R91, 0x300, RZ ;  /* 0x000003005b5b7824 */ /* 0x000fe200078e02ff */
[----:B------:R-:W-:Y:S01]  /*0940*/  LEA.HI.X R17, R25, c[0x0][0x164], R6, 0x1, P1 ;  /* 0x0000590019117a11 */ /* 0x000fe200008f0c06 */
[-C--:B------:R-:W-:Y:S01]  /*0950*/  IMAD.WIDE R20, R21, R0.reuse, c[0x0][0x160] ;  /* 0x0000580015147625 */ /* 0x080fe200078e0200 */
[----:B------:R-:W-:Y:S02]  /*0960*/  LEA.HI.X R15, R5, c[0x0][0x164], R18, 0x1, P0 ;  /* 0x00005900050f7a11 */ /* 0x000fe400000f0c12 */
[--C-:B------:R-:W-:Y:S01]  /*0970*/  LOP3.LUT R5, R93, 0x78, R4.reuse, 0xf8, !PT ;  /* 0x000000785d057812 */ /* 0x100fe200078ef804 */
[-C--:B------:R-:W-:Y:S01]  /*0980*/  IMAD.WIDE R24, R25, R0.reuse, c[0x0][0x160] ;  /* 0x0000580019187625 */ /* 0x080fe200078e0200 */
[----:B------:R-:W-:Y:S01]  /*0990*/  SHF.R.S32.HI R6, RZ, 0x1f, R93 ;  /* 0x0000001fff067819 */ /* 0x000fe2000001145d */
[----:B------:R1:W-:Y:S01]  /*09a0*/  LDGSTS.E.BYPASS.128 [R12+0x800], [R20.64] ;  /* 0x00800000140c7fae */ /* 0x0003e2000b901c44 */
[----:B------:R-:W-:Y:S01]  /*09b0*/  LEA R28, P0, R5, c[0x0][0x160], 0x1 ;  /* 0x00005800051c7a11 */ /* 0x000fe200078008ff */
[----:B------:R-:W-:Y:S01]  /*09c0*/  IMAD R101, R101, 0x300, RZ ;  /* 0x0000030065657824 */ /* 0x000fe200078e02ff */
[--C-:B------:R-:W-:Y:S01]  /*09d0*/  LOP3.LUT R27, R99, 0x78, R4.reuse, 0xf8, !PT ;  /* 0x00000078631b7812 */ /* 0x100fe200078ef804 */
[----:B------:R2:W-:Y:S01]  /*09e0*/  LDGSTS.E.BYPASS.128 [R12+0x1000], [R22.64] ;  /* 0x01000000160c7fae */ /* 0x0005e2000b901c44 */
[--C-:B------:R-:W-:Y:S01]  /*09f0*/  LOP3.LUT R13, R89, 0x78, R4.reuse, 0xf8, !PT ;  /* 0x00000078590d7812 */ /* 0x100fe200078ef804 */
[----:B------:R-:W-:Y:S01]  /*0a00*/  IMAD R95, R95, 0x300, RZ ;  /* 0x000003005f5f7824 */ /* 0x000fe200078e02ff */
[----:B------:R-:W-:Y:S01]  /*0a10*/  LOP3.LUT R9, R91, 0x78, R4, 0xf8, !PT ;  /* 0x000000785b097812 */ /* 0x000fe200078ef804 */
[----:B------:R3:W-:Y:S01]  /*0a20*/  LDGSTS.E.BYPASS.128 [R12+0x1800], [R24.64] ;  /* 0x01800000180c7fae */ /* 0x0007e2000b901c44 */
[----:B------:R-:W-:Y:S01]  /*0a30*/  LEA.HI.X R29, R5, c[0x0][0x164], R6, 0x1, P0 ;  /* 0x00005900051d7a11 */ /* 0x000fe200000f0c06 */
[----:B------:R-:W-:Y:S01]  /*0a40*/  IMAD R103, R103, 0x300, RZ ;  /* 0x0000030067677824 */ /* 0x000fe200078e02ff */
[----:B------:R-:W-:Y:S01]  /*0a50*/  SHF.R.S32.HI R6, RZ, 0x1f, R99 ;  /* 0x0000001fff067819 */ /* 0x000fe20000011463 */
[----:B-1----:R-:W-:Y:S01]  /*0a60*/  IMAD.WIDE R20, R5, R0, c[0x0][0x160] ;  /* 0x0000580005147625 */ /* 0x002fe200078e0200 */
[----:B------:R-:W-:-:S02]  /*0a70*/  LEA R34, P0, R27, c[0x0][0x160], 0x1 ;  /* 0x000058001b227a11 */ /* 0x000fc400078008ff */
[----:B------:R-:W-:Y:S01]  /*0a80*/  SHF.R.S32.HI R26, RZ, 0x1f, R89 ;  /* 0x0000001fff1a7819 */ /* 0x000fe20000011459 */
[-C--:B--2---:R-:W-:Y:S01]  /*0a90*/  IMAD.WIDE R22, R9, R0.reuse, c[0x0][0x160] ;  /* 0x0000580009167625 */ /* 0x084fe200078e0200 */
[----:B------:R-:W-:Y:S01]  /*0aa0*/  LEA R32, P2, R13, c[0x0][0x160], 0x1 ;  /* 0x000058000d207a11 */ /* 0x000fe200078408ff */
[----:B------:R1:W-:Y:S01]  /*0ab0*/  LDGSTS.E.BYPASS.128 [R12+0x2000], [R20.64] ;  /* 0x02000000140c7fae */ /* 0x0003e2000b901c44 */
[----:B------:R-:W-:Y:S01]  /*0ac0*/  LOP3.LUT R5, R97, 0x78, R4, 0xf8, !PT ;  /* 0x0000007861057812 */ /* 0x000fe200078ef804 */
[-C--:B---3--:R-:W-:Y:S01]  /*0ad0*/  IMAD.WIDE R24, R13, R0.reuse, c[0x0][0x160] ;  /* 0x000058000d187625 */ /* 0x088fe200078e0200 */
[----:B------:R-:W-:Y:S01]  /*0ae0*/  SHF.R.S32.HI R18, RZ, 0x1f, R91 ;  /* 0x0000001fff127819 */ /* 0x000fe2000001145b */
[----:B------:R2:W-:Y:S01]  /*0af0*/  LDGSTS.E.BYPASS.128 [R12+0x2800], [R22.64] ;  /* 0x02800000160c7fae */ /* 0x0005e2000b901c44 */
[----:B------:R-:W-:Y:S02]  /*0b00*/  LEA R30, P1, R9, c[0x0][0x160], 0x1 ;  /* 0x00005800091e7a11 */ /* 0x000fe400078208ff */
[----:B------:R-:W-:Y:S01]  /*0b10*/  LEA.HI.X R35, R27, c[0x0][0x164], R6, 0x1, P0 ;  /* 0x000059001b237a11 */ /* 0x000fe200000f0c06 */
[----:B------:R3:W-:Y:S01]  /*0b20*/  LDGSTS.E.BYPASS.128 [R12+0x3000], [R24.64] ;  /* 0x03000000180c7fae */ /* 0x0007e2000b901c44 */
[----:B------:R-:W-:Y:S01]  /*0b30*/  LEA.HI.X R33, R13, c[0x0][0x164], R26, 0x1, P2 ;  /* 0x000059000d217a11 */ /* 0x000fe200010f0c1a */
[----:B------:R-:W-:Y:S01]  /*0b40*/  IMAD.WIDE R26, R27, R0, c[0x0][0x160] ;  /* 0x000058001b1a7625 */ /* 0x000fe200078e0200 */
[----:B------:R-:W-:-:S02]  /*0b50*/  SHF.R.S32.HI R6, RZ, 0x1f, R97 ;  /* 0x0000001fff067819 */ /* 0x000fc40000011461 */
[C---:B------:R-:W-:Y:S01]  /*0b60*/  LEA R36, P0, R5.reuse, c[0x0][0x168], 0x1 ;  /* 0x00005a0005247a11 */ /* 0x040fe200078008ff */
[-C--:B-1----:R-:W-:Y:S01]  /*0b70*/  IMAD.WIDE R20, R5, R0.reuse, c[0x0][0x168] ;  /* 0x00005a0005147625 */ /* 0x082fe200078e0200 */
[----:B------:R-:W-:Y:S01]  /*0b80*/  LOP3.LUT R13, R101, 0x78, R4, 0xf8, !PT ;  /* 0x00000078650d7812 */ /* 0x000fe200078ef804 */
[----:B------:R1:W-:Y:S01]  /*0b90*/  LDGSTS.E.BYPASS.128 [R12+0x3800], [R26.64] ;  /* 0x038000001a0c7fae */ /* 0x0003e2000b901c44 */
[----:B------:R-:W-:Y:S02]  /*0ba0*/  LEA.HI.X R31, R9, c[0x0][0x164], R18, 0x1, P1 ;  /* 0x00005900091f7a11 */ /* 0x000fe400008f0c12 */
[----:B------:R-:W-:Y:S01]  /*0bb0*/  LOP3.LUT R9, R95, 0x78, R4, 0xf8, !PT ;  /* 0x000000785f097812 */ /* 0x000fe200078ef804 */
[----:B------:R-:W0:Y:S01]  /*0bc0*/  LDGDEPBAR ;  /* 0x00000000000079af */ /* 0x000e220000000000 */
[----:B------:R-:W-:Y:S02]  /*0bd0*/  LEA.HI.X R37, R5, c[0x0][0x16c], R6, 0x1, P0 ;  /* 0x00005b0005257a11 */ /* 0x000fe400000f0c06 */
[----:B---3--:R-:W-:Y:S01]  /*0be0*/  SHF.R.S32.HI R24, RZ, 0x1f, R101 ;  /* 0x0000001fff187819 */ /* 0x008fe20000011465 */
[----:B--2---:R-:W-:Y:S01]  /*0bf0*/  IMAD.WIDE R22, R9, R0, c[0x0][0x168] ;  /* 0x00005a0009167625 */ /* 0x004fe200078e0200 */
[----:B------:R-:W-:Y:S01]  /*0c00*/  LEA R40, P0, R13, c[0x0][0x168], 0x1 ;  /* 0x00005a000d287a11 */ /* 0x000fe200078008ff */
[----:B------:R2:W-:Y:S01]  /*0c10*/  LDGSTS.E.BYPASS.128 [R12+0x10000], [R20.64] ;  /* 0x10000000140c7fae */ /* 0x0005e2000b901c44 */
[----:B------:R-:W-:-:S02]  /*0c20*/  LOP3.LUT R45, R103, 0x78, R4, 0xf8, !PT ;  /* 0x00000078672d7812 */ /* 0x000fc400078ef804 */
[C---:B------:R-:W-:Y:S01]  /*0c30*/  LEA.HI.X R41, R13.reuse, c[0x0][0x16c], R24, 0x1, P0 ;  /* 0x00005b000d297a11 */ /* 0x040fe200000f0c18 */
[-C--:B------:R-:W-:Y:S01]  /*0c40*/  IMAD.WIDE R24, R13, R0.reuse, c[0x0][0x168] ;  /* 0x00005a000d187625 */ /* 0x080fe200078e0200 */
[----:B------:R2:W-:Y:S01]  /*0c50*/  LDGSTS.E.BYPASS.128 [R12+0x10800], [R22.64] ;  /* 0x10800000160c7fae */ /* 0x0005e2000b901c44 */
[----:B------:R-:W-:Y:S02]  /*0c60*/  SHF.R.S32.HI R18, RZ, 0x1f, R95 ;  /* 0x0000001fff127819 */ /* 0x000fe4000001145f */
[----:B-1----:R-:W-:Y:S01]  /*0c70*/  IMAD.WIDE R26, R45, R0, c[0x0][0x168] ;  /* 0x00005a002d1a7625 */ /* 0x002fe200078e0200 */
[----:B------:R1:W-:Y:S01]  /*0c80*/  LDGSTS.E.BYPASS.128 [R12+0x11000], [R24.64] ;  /* 0x11000000180c7fae */ /* 0x0003e2000b901c44 */
[----:B------:R-:W-:Y:S02]  /*0c90*/  LEA R38, P1, R9, c[0x0][0x168], 0x1 ;  /* 0x00005a0009267a11 */ /* 0x000fe400078208ff */
[----:B------:R-:W-:Y:S01]  /*0ca0*/  SHF.R.S32.HI R44, RZ, 0x1f, R103 ;  /* 0x0000001fff2c7819 */ /* 0x000fe20000011467 */
[----:B------:R3:W-:Y:S01]  /*0cb0*/  LDGSTS.E.BYPASS.128 [R12+0x11800], [R26.64] ;  /* 0x118000001a0c7fae */ /* 0x0007e2000b901c44 */
[----:B------:R-:W-:-:S02]  /*0cc0*/  LEA R42, P2, R45, c[0x0][0x168], 0x1 ;  /* 0x00005a002d2a7a11 */ /* 0x000fc400078408ff */
[----:B------:R-:W-:Y:S01]  /*0cd0*/  LEA.HI.X R39, R9, c[0x0][0x16c], R18, 0x1, P1 ;  /* 0x00005b0009277a11 */ /* 0x000fe200008f0c12 */
[----:B------:R-:W0:Y:S01]  /*0ce0*/  LDGDEPBAR ;  /* 0x00000000000079af */ /* 0x000e220000000000 */
[----:B------:R-:W-:Y:S02]  /*0cf0*/  LEA.HI.X R43, R45, c[0x0][0x16c], R44, 0x1, P2 ;  /* 0x00005b002d2b7a11 */ /* 0x000fe400010f0c2c */
[----:B------:R-:W-:Y:S01]  /*0d00*/  LOP3.LUT R6, R8, 0x40, RZ, 0xc0, !PT ;  /* 0x0000004008067812 */ /* 0x000fe200078ec0ff */
[----:B------:R-:W-:Y:S01]  /*0d10*/  BAR.SYNC.DEFER_BLOCKING 0x0 ;  /* 0x0000000000007b1d */ /* 0x000fe20000010000 */
[----:B------:R-:W-:Y:S02]  /*0d20*/  SHF.R.U32.HI R5, RZ, 0x2, R8 ;  /* 0x00000002ff057819 */ /* 0x000fe40000011608 */
[----:B------:R-:W-:Y:S02]  /*0d30*/  SHF.R.U32.HI R9, RZ, 0x2, R6 ;  /* 0x00000002ff097819 */ /* 0x000fe40000011606 */
[----:B------:R-:W-:-:S02]  /*0d40*/  LOP3.LUT R5, R5, 0x8, RZ, 0xc0, !PT ;  /* 0x0000000805057812 */ /* 0x000fc400078ec0ff */
[--C-:B------:R-:W-:Y:S02]  /*0d50*/  LOP3.LUT R9, R9, 0xf, R8.reuse, 0xf8, !PT ;  /* 0x0000000f09097812 */ /* 0x100fe400078ef808 */
[----:B------:R-:W-:-:S03]  /*0d60*/  LOP3.LUT R70, R5, 0x7, R8, 0xf8, !PT ;  /* 0x0000000705467812 */ /* 0x000fc600078ef808 */
[----:B------:R-:W-:Y:S02]  /*0d70*/  IMAD.SHL.U32 R68, R9, 0x80, RZ ;  /* 0x0000008009447824 */ /* 0x000fe400078e00ff */
[----:B------:R-:W-:Y:S01]  /*0d80*/  IMAD.SHL.U32 R70, R70, 0x80, RZ ;  /* 0x0000008046467824 */ /* 0x000fe200078e00ff */
[----:B------:R-:W-:Y:S01]  /*0d90*/  @!PT LDS RZ, [RZ] ;  /* 0x00000000fffff984 */ /* 0x000fe20000000800 */
[----:B------:R-:W-:Y:S01]  /*0da0*/  @!PT LDS RZ, [RZ] ;  /* 0x00000000fffff984 */ /* 0x000fe20000000800 */
[----:B------:R-:W-:Y:S01]  /*0db0*/  @!PT LDS RZ, [RZ] ;  /* 0x00000000fffff984 */ /* 0x000fe20000000800 */
[----:B------:R4:W-:Y:S04]  /*0dc0*/  LDGSTS.E.BYPASS.128 [R12+0x4000], [R2.64+0x100] ;  /* 0x04000100020c7fae */ /* 0x0009e8000b901c44 */
[----:B------:R1:W-:Y:S04]  /*0dd0*/  LDGSTS.E.BYPASS.128 [R12+0x4800], [R10.64+0x100] ;  /* 0x048001000a0c7fae */ /* 0x0003e8000b901c44 */
[----:B------:R1:W-:Y:S04]  /*0de0*/  LDGSTS.E.BYPASS.128 [R12+0x5000], [R14.64+0x100] ;  /* 0x050001000e0c7fae */ /* 0x0003e8000b901c44 */
[----:B------:R1:W-:Y:S04]  /*0df0*/  LDGSTS.E.BYPASS.128 [R12+0x5800], [R16.64+0x100] ;  /* 0x05800100100c7fae */ /* 0x0003e8000b901c44 */
[----:B------:R1:W-:Y:S04]  /*0e00*/  LDGSTS.E.BYPASS.128 [R12+0x6000], [R28.64+0x100] ;  /* 0x060001001c0c7fae */ /* 0x0003e8000b901c44 */
[----:B------:R1:W-:Y:S04]  /*0e10*/  LDGSTS.E.BYPASS.128 [R12+0x6800], [R30.64+0x100] ;  /* 0x068001001e0c7fae */ /* 0x0003e8000b901c44 */
[----:B------:R1:W-:Y:S04]  /*0e20*/  LDGSTS.E.BYPASS.128 [R12+0x7000], [R32.64+0x100] ;  /* 0x07000100200c7fae */ /* 0x0003e8000b901c44 */
[----:B------:R1:W-:Y:S04]  /*0e30*/  LDGSTS.E.BYPASS.128 [R12+0x7800], [R34.64+0x100] ;  /* 0x07800100220c7fae */ /* 0x0003e8000b901c44 */
[----:B------:R-:W0:Y:S04]  /*0e40*/  LDGDEPBAR ;  /* 0x00000000000079af */ /* 0x000e280000000000 */
[----:B------:R1:W-:Y:S04]  /*0e50*/  LDGSTS.E.BYPASS.128 [R12+0x12000], [R36.64+0x100] ;  /* 0x12000100240c7fae */ /* 0x0003e8000b901c44 */
[----:B------:R1:W-:Y:S04]  /*0e60*/  LDGSTS.E.BYPASS.128 [R12+0x12800], [R38.64+0x100] ;  /* 0x12800100260c7fae */ /* 0x0003e8000b901c44 */
[----:B------:R1:W-:Y:S04]  /*0e70*/  LDGSTS.E.BYPASS.128 [R12+0x13000], [R40.64+0x100] ;  /* 0x13000100280c7fae */ /* 0x0003e8000b901c44 */
[----:B------:R1:W-:Y:S04]  /*0e80*/  LDGSTS.E.BYPASS.128 [R12+0x13800], [R42.64+0x100] ;  /* 0x138001002a0c7fae */ /* 0x0003e8000b901c44 */
[----:B------:R-:W0:Y:S04]  /*0e90*/  LDGDEPBAR ;  /* 0x00000000000079af */ /* 0x000e280000000000 */
[----:B------:R-:W-:Y:S06]  /*0ea0*/  BAR.SYNC.DEFER_BLOCKING 0x0 ;  /* 0x0000000000007b1d */ /* 0x000fec0000010000 */
        /* <DEDUP_REMOVED lines=24> */
[----:B------:R2:W-:Y:S01]  /*1030*/  LDGSTS.E.BYPASS.128 [R12+0xd800], [R16.64+0x300] ;  /* 0x0d800300100c7fae */ /* 0x0005e2000b901c44 */
[----:B----4-:R-:W-:-:S03]  /*1040*/  LOP3.LUT R3, R8, 0x10, RZ, 0xc0, !PT ;  /* 0x0000001008037812 */ /* 0x010fc600078ec0ff */
[----:B------:R4:W-:Y:S01]  /*1050*/  LDGSTS.E.BYPASS.128 [R12+0xe000], [R28.64+0x300] ;  /* 0x0e0003001c0c7fae */ /* 0x0009e2000b901c44 */
[----:B------:R-:W-:Y:S02]  /*1060*/  SHF.R.U32.HI R79, RZ, 0x1, R3 ;  /* 0x00000001ff4f7819 */ /* 0x000fe40000011603 */
[----:B-1----:R-:W-:Y:S01]  /*1070*/  LOP3.LUT R11, R64, 0x18, R8, 0x78, !PT ;  /* 0x00000018400b7812 */ /* 0x002fe200078e7808 */
[----:B------:R4:W-:Y:S01]  /*1080*/  LDGSTS.E.BYPASS.128 [R12+0xe800], [R30.64+0x300] ;  /* 0x0e8003001e0c7fae */ /* 0x0009e2000b901c44 */
[----:B------:R-:W-:Y:S02]  /*1090*/  LOP3.LUT R13, R79, 0x38, R4, 0x78, !PT ;  /* 0x000000384f0d7812 */ /* 0x000fe400078e7804 */
[----:B------:R-:W-:Y:S01]  /*10a0*/  LOP3.LUT R2, R70, R11, RZ, 0xfc, !PT ;  /* 0x0000000b46027212 */ /* 0x000fe200078efcff */
[----:B------:R1:W-:Y:S01]  /*10b0*/  LDGSTS.E.BYPASS.128 [R12+0xf000], [R32.64+0x300] ;  /* 0x0f000300200c7fae */ /* 0x0003e2000b901c44 */
[----:B------:R-:W-:Y:S01]  /*10c0*/  LOP3.LUT R9, R68, R13, RZ, 0xfc, !PT ;  /* 0x0000000d44097212 */ /* 0x000fe200078efcff */
[----:B------:R-:W-:Y:S01]  /*10d0*/  IMAD.IADD R18, R11, 0x1, R70 ;  /* 0x000000010b127824 */ /* 0x000fe200078e0246 */
[C-C-:B------:R-:W-:Y:S01]  /*10e0*/  LOP3.LUT R81, R79.reuse, 0x20, R4.reuse, 0xf8, !PT ;  /* 0x000000204f517812 */ /* 0x140fe200078ef804 */
[----:B------:R1:W-:Y:S01]  /*10f0*/  LDGSTS.E.BYPASS.128 [R12+0xf800], [R34.64+0x300] ;  /* 0x0f800300220c7fae */ /* 0x0003e2000b901c44 */
[----:B------:R-:W-:Y:S01]  /*1100*/  IMAD.SHL.U32 R11, R2, 0x2, RZ ;  /* 0x00000002020b7824 */ /* 0x000fe200078e00ff */
[----:B------:R-:W-:Y:S01]  /*1110*/  LOP3.LUT R84, R79, 0x30, R4, 0xf8, !PT ;  /* 0x000000304f547812 */ /* 0x000fe200078ef804 */
[----:B------:R-:W-:Y:S01]  /*1120*/  IMAD.SHL.U32 R9, R9, 0x2, RZ ;  /* 0x0000000209097824 */ /* 0x000fe200078e00ff */
[----:B------:R-:W0:Y:S01]  /*1130*/  LDGDEPBAR ;  /* 0x00000000000079af */ /* 0x000e220000000000 */
[----:B------:R-:W-:Y:S01]  /*1140*/  IMAD.SHL.U32 R18, R18, 0x2, RZ ;  /* 0x0000000212127824 */ /* 0x000fe200078e00ff */
[----:B------:R-:W-:Y:S01]  /*1150*/  LOP3.LUT R25, R81, 0x20, R82, 0x1e, !PT ;  /* 0x0000002051197812 */ /* 0x000fe200078e1e52 */
[----:B--2---:R-:W-:Y:S01]  /*1160*/  IMAD.IADD R14, R13, 0x1, R68 ;  /* 0x000000010d0e7824 */ /* 0x004fe200078e0244 */
[----:B------:R2:W-:Y:S01]  /*1170*/  LDGSTS.E.BYPASS.128 [R12+0x16000], [R36.64+0x300] ;  /* 0x16000300240c7fae */ /* 0x0005e2000b901c44 */
[----:B------:R-:W-:-:S02]  /*1180*/  LOP3.LUT R13, R4, 0x10, R83, 0x2e, !PT ;  /* 0x00000010040d7812 */ /* 0x000fc400078e2e53 */
[----:B------:R-:W-:Y:S01]  /*1190*/  IMAD.SHL.U32 R14, R14, 0x2, RZ ;  /* 0x000000020e0e7824 */ /* 0x000fe200078e00ff */
[----:B------:R2:W-:Y:S01]  /*11a0*/  LDGSTS.E.BYPASS.128 [R12+0x16800], [R38.64+0x300] ;  /* 0x16800300260c7fae */ /* 0x0005e2000b901c44 */
[----:B------:R-:W-:Y:S01]  /*11b0*/  LOP3.LUT R2, R13, 0x20, R4, 0xf8, !PT ;  /* 0x000000200d027812 */ /* 0x000fe200078ef804 */
[----:B------:R-:W-:Y:S01]  /*11c0*/  IMAD.IADD R72, R68, 0x1, R25 ;  /* 0x0000000144487824 */ /* 0x000fe200078e0219 */
[-C--:B------:R-:W-:Y:S01]  /*11d0*/  LOP3.LUT R15, R25, R68.reuse, RZ, 0xfc, !PT ;  /* 0x00000044190f7212 */ /* 0x080fe200078efcff */
[----:B------:R1:W-:Y:S01]  /*11e0*/  LDGSTS.E.BYPASS.128 [R12+0x17000], [R40.64+0x300] ;  /* 0x17000300280c7fae */ /* 0x0003e2000b901c44 */
[----:B------:R-:W-:Y:S01]  /*11f0*/  LOP3.LUT R13, R2, R79, RZ, 0x3c, !PT ;  /* 0x0000004f020d7212 */ /* 0x000fe200078e3cff */
[----:B------:R-:W-:Y:S01]  /*1200*/  IMAD.SHL.U32 R72, R72, 0x2, RZ ;  /* 0x0000000248487824 */ /* 0x000fe200078e00ff */
[----:B------:R-:W-:Y:S01]  /*1210*/  LOP3.LUT R2, R4, 0x20, RZ, 0xc0, !PT ;  /* 0x0000002004027812 */ /* 0x000fe200078ec0ff */
[----:B------:R1:W-:Y:S01]  /*1220*/  LDGSTS.E.BYPASS.128 [R12+0x17800], [R42.64+0x300] ;  /* 0x178003002a0c7fae */ /* 0x0003e2000b901c44 */
[-C--:B------:R-:W-:Y:S01]  /*1230*/  LOP3.LUT R10, R13, R68.reuse, RZ, 0xfc, !PT ;  /* 0x000000440d0a7212 */ /* 0x080fe200078efcff */
[----:B------:R-:W-:Y:S01]  /*1240*/  IMAD.IADD R16, R68, 0x1, R13 ;  /* 0x0000000144107824 */ /* 0x000fe200078e020d */
[----:B------:R-:W-:Y:S01]  /*1250*/  LOP3.LUT R105, R2, 0x18, R8, 0xf8, !PT ;  /* 0x0000001802697812 */ /* 0x000fe200078ef808 */
[----:B------:R-:W0:Y:S01]  /*1260*/  LDGDEPBAR ;  /* 0x00000000000079af */ /* 0x000e220000000000 */
[----:B------:R-:W-:Y:S01]  /*1270*/  IMAD.SHL.U32 R15, R15, 0x2, RZ ;  /* 0x000000020f0f7824 */ /* 0x000fe200078e00ff */
[----:B------:R-:W-:Y:S01]  /*1280*/  LOP3.LUT R65, R84, 0x30, R83, 0x1e, !PT ;  /* 0x0000003054417812 */ /* 0x000fe200078e1e53 */
[----:B------:R-:W-:Y:S01]  /*1290*/  IMAD.SHL.U32 R10, R10, 0x2, RZ ;  /* 0x000000020a0a7824 */ /* 0x000fe200078e00ff */
[----:B------:R-:W-:Y:S01]  /*12a0*/  LOP3.LUT R13, R105, 0x20, R82, 0x1e, !PT ;  /* 0x00000020690d7812 */ /* 0x000fe200078e1e52 */
[----:B------:R-:W-:Y:S01]  /*12b0*/  IMAD.SHL.U32 R16, R16, 0x2, RZ ;  /* 0x0000000210107824 */ /* 0x000fe200078e00ff */
[----:B------:R-:W-:Y:S01]  /*12c0*/  LOP3.LUT R73, R65, R68, RZ, 0xfc, !PT ;  /* 0x0000004441497212 */ /* 0x000fe200078efcff */
[----:B------:R-:W-:Y:S01]  /*12d0*/  IMAD.IADD R74, R68, 0x1, R65 ;  /* 0x00000001444a7824 */ /* 0x000fe200078e0241 */
[----:B------:R-:W-:Y:S01]  /*12e0*/  LOP3.LUT R17, R13, R70, RZ, 0xfc, !PT ;  /* 0x000000460d117212 */ /* 0x000fe200078efcff */
[----:B------:R-:W-:Y:S01]  /*12f0*/  IMAD.IADD R13, R70, 0x1, R13 ;  /* 0x00000001460d7824 */ /* 0x000fe200078e020d */
[----:B------:R-:W-:Y:S01]  /*1300*/  LOP3.LUT R65, R79, 0x40, R64, 0x1e, !PT ;  /* 0x000000404f417812 */ /* 0x000fe200078e1e40 */
[----:B------:R-:W-:Y:S01]  /*1310*/  IMAD.SHL.U32 R73, R73, 0x2, RZ ;  /* 0x0000000249497824 */ /* 0x000fe200078e00ff */
[----:B------:R-:W-:Y:S01]  /*1320*/  LOP3.LUT R105, R105, 0x60, R82, 0x1e, !PT ;  /* 0x0000006069697812 */ /* 0x000fe200078e1e52 */
[----:B------:R-:W-:Y:S01]  /*1330*/  IMAD.SHL.U32 R17, R17, 0x2, RZ ;  /* 0x0000000211117824 */ /* 0x000fe200078e00ff */
[----:B------:R-:W-:Y:S01]  /*1340*/  LOP3.LUT R77, R65, R68, RZ, 0xfc, !PT ;  /* 0x00000044414d7212 */ /* 0x000fe200078efcff */
[----:B------:R-:W-:-:S02]  /*1350*/  IMAD.SHL.U32 R13, R13, 0x2, RZ ;  /* 0x000000020d0d7824 */ /* 0x000fc400078e00ff */
[----:B------:R-:W-:Y:S02]  /*1360*/  IMAD.SHL.U32 R74, R74, 0x2, RZ ;  /* 0x000000024a4a7824 */ /* 0x000fe400078e00ff */
[----:B------:R-:W-:Y:S02]  /*1370*/  IMAD.SHL.U32 R77, R77, 0x2, RZ ;  /* 0x000000024d4d7824 */ /* 0x000fe400078e00ff */
[----:B------:R-:W-:Y:S01]  /*1380*/  IMAD.IADD R78, R68, 0x1, R65 ;  /* 0x00000001444e7824 */ /* 0x000fe200078e0241 */
[----:B------:R-:W-:-:S04]  /*1390*/  DEPBAR.LE SB0, 0x6 ;  /* 0x000081800000791a */ /* 0x000fc80000000000 */
[----:B------:R-:W-:Y:S01]  /*13a0*/  BAR.SYNC.DEFER_BLOCKING 0x0 ;  /* 0x0000000000007b1d */ /* 0x000fe20000010000 */
[----:B------:R-:W-:-:S05]  /*13b0*/  IMAD.SHL.U32 R78, R78, 0x2, RZ ;  /* 0x000000024e4e7824 */ /* 0x000fca00078e00ff */
[----:B------:R-:W-:Y:S04]  /*13c0*/  LDSM.16.M88.4 R52, [R9] ;  /* 0x000000000934783b */ /* 0x000fe80000000200 */
[----:B-1----:R-:W1:Y:S04]  /*13d0*/  LDSM.16.M88.4 R40, [R11+0x10000] ;  /* 0x010000000b28783b */ /* 0x002e680000000200 */
[----:B----4-:R-:W4:Y:S04]  /*13e0*/  LDSM.16.M88.4 R28, [R18+0x11000] ;  /* 0x01100000121c783b */ /* 0x010f280000000200 */
[----:B------:R-:W4:Y:S04]  /*13f0*/  LDSM.16.M88.4 R44, [R14+0x2000] ;  /* 0x002000000e2c783b */ /* 0x000f280000000200 */
[----:B--2---:R-:W2:Y:S04]  /*1400*/  LDSM.16.M88.4 R36, [R10] ;  /* 0x000000000a24783b */ /* 0x004ea80000000200 */
[----:B------:R-:W2:Y:S04]  /*1410*/  LDSM.16.M88.4 R56, [R16+0x2000] ;  /* 0x002000001038783b */ /* 0x000ea80000000200 */
[----:B------:R-:W-:Y:S04]  /*1420*/  LDSM.16.M88.4 R32, [R15] ;  /* 0x000000000f20783b */ /* 0x000fe80000000200 */
[----:B------:R-:W2:Y:S04]  /*1430*/  LDSM.16.M88.4 R20, [R17+0x10000] ;  /* 0x010000001114783b */ /* 0x000ea80000000200 */
[----:B---3--:R-:W3:Y:S01]  /*1440*/  LDSM.16.M88.4 R24, [R13+0x11000] ;  /* 0x011000000d18783b */ /* 0x008ee20000000200 */
[C---:B-1----:R-:W-:Y:S08]  /*1450*/  HMMA.16816.F32.BF16 R60, R52.reuse, R40, RZ ;  /* 0x00000028343c723c */ /* 0x042ff000000418ff */
[----:B----4-:R-:W-:Y:S08]  /*1460*/  HMMA.16816.F32.BF16 R52, R52, R28, RZ ;  /* 0x0000001c3434723c */ /* 0x010ff000000418ff */
[C---:B------:R-:W-:Y:S08]  /*1470*/  HMMA.16816.F32.BF16 R48, R44.reuse, R40, RZ ;  /* 0x000000282c30723c */ /* 0x040ff000000418ff */
[----:B------:R-:W-:Y:S08]  /*1480*/  HMMA.16816.F32.BF16 R44, R44, R28, RZ ;  /* 0x0000001c2c2c723c */ /* 0x000ff000000418ff */
[C---:B--2---:R-:W-:Y:S08]  /*1490*/  HMMA.16816.F32.BF16 R60, R36.reuse, R42, R60 ;  /* 0x0000002a243c723c */ /* 0x044ff0000004183c */
[----:B------:R-:W-:Y:S01]  /*14a0*/  HMMA.16816.F32.BF16 R36, R36, R30, R52 ;  /* 0x0000001e2424723c */ /* 0x000fe20000041834 */
[----:B------:R-:W1:Y:S07]  /*14b0*/  LDSM.16.M88.4 R52, [R72+0x2000] ;  /* 0x002000004834783b */ /* 0x000e6e0000000200 */
[C---:B------:R-:W-:Y:S08]  /*14c0*/  HMMA.16816.F32.BF16 R40, R56.reuse, R42, R48 ;  /* 0x0000002a3828723c */ /* 0x040ff00000041830 */
[----:B------:R-:W-:Y:S01]  /*14d0*/  HMMA.16816.F32.BF16 R56, R56, R30, R44 ;  /* 0x0000001e3838723c */ /* 0x000fe2000004182c */
[----:B------:R-:W2:Y:S06]  /*14e0*/  LDSM.16.M88.4 R28, [R73] ;  /* 0x00000000491c783b */ /* 0x000eac0000000200 */
[----:B------:R-:W-:Y:S01]  /*14f0*/  LOP3.LUT R45, R64, 0x40, RZ, 0xfc, !PT ;  /* 0x00000040402d7812 */ /* 0x000fe200078efcff */
[----:B------:R-:W-:Y:S01]  /*1500*/  HMMA.16816.F32.BF16 R60, R32, R20, R60 ;  /* 0x00000014203c723c */ /* 0x000fe2000004183c */
[----:B------:R-:W-:Y:S02]  /*1510*/  LDSM.16.M88.4 R64, [R78+0x2000] ;  /* 0x002000004e40783b */ /* 0x000fe40000000200 */
[----:B------:R-:W-:-:S04]  /*1520*/  LOP3.LUT R45, R45, 0x18, R8, 0x78, !PT ;  /* 0x000000182d2d7812 */ /* 0x000fc800078e7808 */
[----:B------:R-:W-:Y:S01]  /*1530*/  LOP3.LUT R76, R45, R70, RZ, 0xfc, !PT ;  /* 0x000000462d4c7212 */ /* 0x000fe200078efcff */
[----:B---3--:R-:W-:Y:S01]  /*1540*/  HMMA.16816.F32.BF16 R32, R32, R24, R36 ;  /* 0x000000182020723c */ /* 0x008fe20000041824 */
[----:B------:R-:W3:Y:S01]  /*1550*/  LDSM.16.M88.4 R36, [R74+0x2000] ;  /* 0x002000004a24783b */ /* 0x000ee20000000200 */
[----:B------:R-:W-:Y:S02]  /*1560*/  IMAD.IADD R75, R70, 0x1, R45 ;  /* 0x00000001464b7824 */ /* 0x000fe400078e022d */
[----:B------:R-:W-:Y:S01]  /*1570*/  IMAD.SHL.U32 R76, R76, 0x2, RZ ;  /* 0x000000024c4c7824 */ /* 0x000fe200078e00ff */
[----:B------:R-:W-:Y:S01]  /*1580*/  LDSM.16.M88.4 R44, [R77] ;  /* 0x000000004d2c783b */ /* 0x000fe20000000200 */
[----:B------:R-:W-:Y:S02]  /*1590*/  IMAD.SHL.U32 R75, R75, 0x2, RZ ;  /* 0x000000024b4b7824 */ /* 0x000fe400078e00ff */
[C---:B-1----:R-:W-:Y:S01]  /*15a0*/  HMMA.16816.F32.BF16 R40, R52.reuse, R20, R40 ;  /* 0x000000143428723c */ /* 0x042fe20000041828 */
[----:B------:R-:W1:Y:S06]  /*15b0*/  LDSM.16.M88.4 R48, [R76+0x10000] ;  /* 0x010000004c30783b */ /* 0x000e6c0000000200 */
[----:B------:R-:W-:Y:S01]  /*15c0*/  LOP3.LUT R21, R83, 0x50, RZ, 0xfc, !PT ;  /* 0x0000005053157812 */ /* 0x000fe200078efcff */
[----:B------:R-:W-:Y:S01]  /*15d0*/  HMMA.16816.F32.BF16 R52, R52, R24, R56 ;  /* 0x000000183434723c */ /* 0x000fe20000041838 */
[----:B------:R-:W4:Y:S02]  /*15e0*/  LDSM.16.M88.4 R56, [R75+0x11000] ;  /* 0x011000004b38783b */ /* 0x000f240000000200 */
[----:B------:R-:W-:-:S04]  /*15f0*/  LOP3.LUT R21, R21, 0x10, R4, 0x78, !PT ;  /* 0x0000001015157812 */ /* 0x000fc800078e7804 */
[----:B------:R-:W-:Y:S01]  /*1600*/  LOP3.LUT R20, R21, 0x20, R4, 0xf8, !PT ;  /* 0x0000002015147812 */ /* 0x000fe200078ef804 */
[----:B--2---:R-:W-:Y:S03]  /*1610*/  HMMA.16816.F32.BF16 R60, R28, R22, R60 ;  /* 0x000000161c3c723c */ /* 0x004fe6000004183c */
[----:B------:R-:W-:-:S04]  /*1620*/  LOP3.LUT R25, R20, R79, RZ, 0x3c, !PT ;  /* 0x0000004f14197212 */ /* 0x000fc800078e3cff */
[----:B------:R-:W-:Y:S01]  /*1630*/  LOP3.LUT R79, R25, R68, RZ, 0xfc, !PT ;  /* 0x00000044194f7212 */ /* 0x000fe200078efcff */
[----:B------:R-:W-:Y:S01]  /*1640*/  HMMA.16816.F32.BF16 R32, R28, R26, R32 ;  /* 0x0000001a1c20723c */ /* 0x000fe20000041820 */
[----:B------:R-:W-:-:S03]  /*1650*/  IMAD.IADD R80, R68, 0x1, R25 ;  /* 0x0000000144507824 */ /* 0x000fc600078e0219 */
[----:B------:R-:W-:Y:S02]  /*1660*/  IMAD.SHL.U32 R79, R79, 0x2, RZ ;  /* 0x000000024f4f7824 */ /* 0x000fe400078e00ff */
[----:B------:R-:W-:Y:S02]  /*1670*/  IMAD.SHL.U32 R80, R80, 0x2, RZ ;  /* 0x0000000250507824 */ /* 0x000fe400078e00ff */
[C---:B---3--:R-:W-:Y:S01]  /*1680*/  HMMA.16816.F32.BF16 R40, R36.reuse, R22, R40 ;  /* 0x000000162428723c */ /* 0x048fe20000041828 */
[----:B------:R-:W2:Y:S07]  /*1690*/  LDSM.16.M88.4 R20, [R79] ;  /* 0x000000004f14783b */ /* 0x000eae0000000200 */
[----:B------:R-:W-:Y:S01]  /*16a0*/  HMMA.16816.F32.BF16 R52, R36, R26, R52 ;  /* 0x0000001a2434723c */ /* 0x000fe20000041834 */
[----:B------:R-:W3:Y:S07]  /*16b0*/  LDSM.16.M88.4 R24, [R80+0x2000] ;  /* 0x002000005018783b */ /* 0x000eee0000000200 */
[C---:B-1----:R-:W-:Y:S08]  /*16c0*/  HMMA.16816.F32.BF16 R60, R44.reuse, R48, R60 ;  /* 0x000000302c3c723c */ /* 0x042ff0000004183c */
[----:B----4-:R-:W-:Y:S07]  /*16d0*/  HMMA.16816.F32.BF16 R32, R44, R56, R32 ;  /* 0x000000382c20723c */ /* 0x010fee0000041820 */
[----:B------:R-:W-:Y:S01]  /*16e0*/  LOP3.LUT R45, R81, 0x60, R82, 0x1e, !PT ;  /* 0x00000060512d7812 */ /* 0x000fe200078e1e52 */
[----:B------:R-:W-:Y:S01]  /*16f0*/  HMMA.16816.F32.BF16 R40, R64, R48, R40 ;  /* 0x000000304028723c */ /* 0x000fe20000041828 */
[----:B------:R-:W-:-:S02]  /*1700*/  LOP3.LUT R81, R105, R70, RZ, 0xfc, !PT ;  /* 0x0000004669517212 */ /* 0x000fc400078efcff */
[-C--:B------:R-:W-:Y:S02]  /*1710*/  LOP3.LUT R82, R45, R68.reuse, RZ, 0xfc, !PT ;  /* 0x000000442d527212 */ /* 0x080fe400078efcff */
[----:B------:R-:W-:Y:S01]  /*1720*/  LOP3.LUT R47, R84, 0x70, R83, 0x1e, !PT ;  /* 0x00000070542f7812 */ /* 0x000fe200078e1e53 */
[----:B------:R-:W-:Y:S02]  /*1730*/  IMAD.IADD R83, R70, 0x1, R105 ;  /* 0x0000000146537824 */ /* 0x000fe400078e0269 */
[----:B------:R-:W-:Y:S01]  /*1740*/  IMAD.SHL.U32 R82, R82, 0x2, RZ ;  /* 0x0000000252527824 */ /* 0x000fe200078e00ff */
[----:B------:R-:W-:Y:S01]  /*1750*/  HMMA.16816.F32.BF16 R52, R64, R56, R52 ;  /* 0x000000384034723c */ /* 0x000fe20000041834 */
[----:B------:R-:W-:Y:S01]  /*1760*/  IMAD.SHL.U32 R81, R81, 0x2, RZ ;  /* 0x0000000251517824 */ /* 0x000fe200078e00ff */
[----:B------:R-:W-:Y:S01]  /*1770*/  LOP3.LUT R86, R47, R68, RZ, 0xfc, !PT ;  /* 0x000000442f567212 */ /* 0x000fe200078efcff */
[----:B------:R-:W-:Y:S01]  /*1780*/  IMAD.SHL.U32 R83, R83, 0x2, RZ ;  /* 0x0000000253537824 */ /* 0x000fe200078e00ff */
[----:B------:R-:W-:Y:S01]  /*1790*/  LDSM.16.M88.4 R28, [R82] ;  /* 0x00000000521c783b */ /* 0x000fe20000000200 */
[----:B------:R-:W-:-:S02]  /*17a0*/  IMAD.IADD R84, R68, 0x1, R47 ;  /* 0x0000000144547824 */ /* 0x000fc400078e022f */
[----:B------:R-:W-:Y:S01]  /*17b0*/  IMAD.IADD R66, R68, 0x1, R45 ;  /* 0x0000000144427824 */ /* 0x000fe200078e022d */
[----:B------:R-:W1:Y:S01]  /*17c0*/  LDSM.16.M88.4 R36, [R81+0x10000] ;  /* 0x010000005124783b */ /* 0x000e620000000200 */
[----:B------:R-:W-:Y:S01]  /*17d0*/  LOP3.LUT R64, R8, 0xf, RZ, 0xc0, !PT ;  /* 0x0000000f08407812 */ /* 0x000fe200078ec0ff */
[----:B--2---:R-:W-:Y:S01]  /*17e0*/  HMMA.16816.F32.BF16 R60, R20, R50, R60 ;  /* 0x00000032143c723c */ /* 0x004fe2000004183c */
[----:B------:R-:W-:Y:S01]  /*17f0*/  IMAD.WIDE R48, R103, 0x2, RZ ;  /* 0x0000000267307825 */ /* 0x000fe200078e02ff */
[----:B------:R-:W2:Y:S03]  /*1800*/  LDSM.16.M88.4 R44, [R83+0x11000] ;  /* 0x01100000532c783b */ /* 0x000ea60000000200 */
[----:B------:R-:W-:-:S03]  /*1810*/  IMAD.WIDE.U32 R64, R64, 0x10, RZ ;  /* 0x0000001040407825 */ /* 0x000fc600078e00ff */
[----:B------:R-:W-:Y:S01]  /*1820*/  HMMA.16816.F32.BF16 R32, R20, R58, R32 ;  /* 0x0000003a1420723c */ /* 0x000fe20000041820 */
[----:B------:R-:W-:Y:S01]  /*1830*/  IMAD.WIDE R56, R101, 0x2, RZ ;  /* 0x0000000265387825 */ /* 0x000fe200078e02ff */
[C---:B------:R-:W-:Y:S02]  /*1840*/  LOP3.LUT R106, R64.reuse, R48, RZ, 0xfc, !PT ;  /* 0x00000030406a7212 */ /* 0x040fe400078efcff */
[----:B------:R-:W-:Y:S01]  /*1850*/  LOP3.LUT R67, R65, R49, RZ, 0xfc, !PT ;  /* 0x0000003141437212 */ /* 0x000fe200078efcff */
[----:B------:R-:W-:Y:S01]  /*1860*/  IMAD.WIDE R48, R89, 0x2, RZ ;  /* 0x0000000259307825 */ /* 0x000fe200078e02ff */
[C---:B------:R-:W-:Y:S02]  /*1870*/  LOP3.LUT R104, R64.reuse, R56, RZ, 0xfc, !PT ;  /* 0x0000003840687212 */ /* 0x040fe400078efcff */
[----:B---3--:R-:W-:Y:S01]  /*1880*/  HMMA.16816.F32.BF16 R40, R24, R50, R40 ;  /* 0x000000321828723c */ /* 0x008fe20000041828 */
[----:B------:R-:W-:Y:S01]  /*1890*/  IMAD.WIDE R20, R95, 0x2, RZ ;  /* 0x000000025f147825 */ /* 0x000fe200078e02ff */
[----:B------:R-:W-:-:S02]  /*18a0*/  LOP3.LUT R96, R64, R48, RZ, 0xfc, !PT ;  /* 0x0000003040607212 */ /* 0x000fc400078efcff */
[----:B------:R-:W-:Y:S01]  /*18b0*/  LOP3.LUT R68, R65, R57, RZ, 0xfc, !PT ;  /* 0x0000003941447212 */ /* 0x000fe200078efcff */
[----:B------:R-:W-:Y:S01]  /*18c0*/  IMAD.WIDE R22, R97, 0x2, RZ ;  /* 0x0000000261167825 */ /* 0x000fe200078e02ff */
[C---:B------:R-:W-:Y:S02]  /*18d0*/  LOP3.LUT R102, R64.reuse, R20, RZ, 0xfc, !PT ;  /* 0x0000001440667212 */ /* 0x040fe400078efcff */
[----:B------:R-:W-:Y:S01]  /*18e0*/  LOP3.LUT R70, R65, R21, RZ, 0xfc, !PT ;  /* 0x0000001541467212 */ /* 0x000fe200078efcff */
[----:B------:R-:W-:Y:S01]  /*18f0*/  IMAD.WIDE R20, R99, 0x2, RZ ;  /* 0x0000000263147825 */ /* 0x000fe200078e02ff */
[C---:B------:R-:W-:Y:S02]  /*1900*/  LOP3.LUT R100, R64.reuse, R22, RZ, 0xfc, !PT ;  /* 0x0000001640647212 */ /* 0x040fe400078efcff */
[----:B------:R-:W-:Y:S01]  /*1910*/  LOP3.LUT R88, R65, R23, RZ, 0xfc, !PT ;  /* 0x0000001741587212 */ /* 0x000fe200078efcff */
[----:B------:R-:W-:Y:S01]  /*1920*/  IMAD.WIDE R22, R93, 0x2, RZ ;  /* 0x000000025d167825 */ /* 0x000fe200078e02ff */
[----:B------:R-:W-:-:S02]  /*1930*/  LOP3.LUT R98, R64, R20, RZ, 0xfc, !PT ;  /* 0x0000001440627212 */ /* 0x000fc400078efcff */
[----:B------:R-:W-:Y:S01]  /*1940*/  LOP3.LUT R89, R65, R21, RZ, 0xfc, !PT ;  /* 0x0000001541597212 */ /* 0x000fe200078efcff */
[----:B------:R-:W-:Y:S01]  /*1950*/  IMAD.WIDE R20, R91, 0x2, RZ ;  /* 0x000000025b147825 */ /* 0x000fe200078e02ff */
[----:B------:R-:W-:Y:S02]  /*1960*/  LOP3.LUT R91, R65, R49, RZ, 0xfc, !PT ;  /* 0x00000031415b7212 */ /* 0x000fe400078efcff */
[----:B------:R-:W-:Y:S01]  /*1970*/  HMMA.16816.F32.BF16 R48, R24, R58, R52 ;  /* 0x0000003a1830723c */ /* 0x000fe20000041834 */
[----:B------:R-:W-:Y:S01]  /*1980*/  IADD3 R106, P0, R106, c[0x0][0x168], RZ ;  /* 0x00005a006a6a7a10 */ /* 0x000fe20007f1e0ff */
[----:B------:R-:W-:Y:S01]  /*1990*/  IMAD.SHL.U32 R86, R86, 0x2, RZ ;  /* 0x0000000256567824 */ /* 0x000fe200078e00ff */
[----:B------:R-:W-:Y:S01]  /*19a0*/  IADD3 R104, P1, R104, c[0x0][0x168], RZ ;  /* 0x00005a0068687a10 */ /* 0x000fe20007f3e0ff */
[----:B------:R-:W-:Y:S01]  /*19b0*/  IMAD.SHL.U32 R84, R84, 0x2, RZ ;  /* 0x0000000254547824 */ /* 0x000fe200078e00ff */
[----:B------:R-:W-:Y:S02]  /*19c0*/  IADD3 R100, P3, R100, c[0x0][0x168], RZ ;  /* 0x00005a0064647a10 */ /* 0x000fe40007f7e0ff */
[----:B------:R-:W-:Y:S01]  /*19d0*/  IMAD.WIDE R24, R71, 0x2, RZ ;  /* 0x0000000247187825 */ /* 0x000fe200078e02ff */
[----:B------:R-:W-:Y:S01]  /*19e0*/  IADD3 R98, P6, R98, c[0x0][0x160], RZ ;  /* 0x0000580062627a10 */ /* 0x000fe20007fde0ff */
[----:B-1----:R-:W-:Y:S01]  /*19f0*/  HMMA.16816.F32.BF16 R56, R28, R36, R60 ;  /* 0x000000241c38723c */ /* 0x002fe2000004183c */
[----:B------:R-:W-:-:S02]  /*1a00*/  LOP3.LUT R94, R64, R20, RZ, 0xfc, !PT ;  /* 0x00000014405e7212 */ /* 0x000fc400078efcff */
[C---:B------:R-:W-:Y:S02]  /*1a10*/  LOP3.LUT R90, R64.reuse, R24, RZ, 0xfc, !PT ;  /* 0x00000018405a7212 */ /* 0x040fe400078efcff */
[----:B------:R-:W-:Y:S01]  /*1a20*/  LOP3.LUT R52, R65, R25, RZ, 0xfc, !PT ;  /* 0x0000001941347212 */ /* 0x000fe200078efcff */
[----:B------:R-:W-:Y:S01]  /*1a30*/  IMAD.WIDE R24, R69, 0x2, RZ ;  /* 0x0000000245187825 */ /* 0x000fe200078e02ff */
[C---:B------:R-:W-:Y:S01]  /*1a40*/  LOP3.LUT R92, R64.reuse, R22, RZ, 0xfc, !PT ;  /* 0x00000016405c7212 */ /* 0x040fe200078efcff */
[----:B--2---:R-:W-:Y:S01]  /*1a50*/  HMMA.16816.F32.BF16 R32, R28, R44, R32 ;  /* 0x0000002c1c20723c */ /* 0x004fe20000041820 */
[----:B------:R-:W-:Y:S01]  /*1a60*/  LOP3.LUT R26, R65, R21, RZ, 0xfc, !PT ;  /* 0x00000015411a7212 */ /* 0x000fe200078efcff */
[----:B------:R-:W-:Y:S01]  /*1a70*/  IMAD.WIDE R20, R85, 0x2, RZ ;  /* 0x0000000255147825 */ /* 0x000fe200078e02ff */
[----:B------:R-:W-:Y:S01]  /*1a80*/  LOP3.LUT R69, R64, R24, RZ, 0xfc, !PT ;  /* 0x0000001840457212 */ /* 0x000fe200078efcff */
[----:B------:R-:W-:Y:S01]  /*1a90*/  LDSM.16.M88.4 R28, [R84+0x2000] ;  /* 0x00200000541c783b */ /* 0x000fe20000000200 */
[C---:B------:R-:W-:Y:S01]  /*1aa0*/  LOP3.LUT R27, R65.reuse, R23, RZ, 0xfc, !PT ;  /* 0x00000017411b7212 */ /* 0x040fe200078efcff */
[----:B------:R-:W-:Y:S01]  /*1ab0*/  IMAD.SHL.U32 R85, R66, 0x2, RZ ;  /* 0x0000000242557824 */ /* 0x000fe200078e00ff */
[----:B------:R-:W-:Y:S01]  /*1ac0*/  LOP3.LUT R24, R65, R25, RZ, 0xfc, !PT ;  /* 0x0000001941187212 */ /* 0x000fe200078efcff */
[----:B------:R-:W-:Y:S01]  /*1ad0*/  IMAD.WIDE R22, R87, 0x2, RZ ;  /* 0x0000000257167825 */ /* 0x000fe200078e02ff */
[----:B------:R-:W-:-:S02]  /*1ae0*/  IADD3.X R107, R67, c[0x0][0x16c], RZ, P0, !PT ;  /* 0x00005b00436b7a10 */ /* 0x000fc400007fe4ff */
[----:B------:R-:W-:Y:S02]  /*1af0*/  IADD3.X R105, R68, c[0x0][0x16c], RZ, P1, !PT ;  /* 0x00005b0044697a10 */ /* 0x000fe40000ffe4ff */
[----:B------:R-:W-:Y:S02]  /*1b00*/  IADD3.X R101, R88, c[0x0][0x16c], RZ, P3, !PT ;  /* 0x00005b0058657a10 */ /* 0x000fe40001ffe4ff */
[----:B------:R-:W-:Y:S02]  /*1b10*/  IADD3 R96, P5, R96, c[0x0][0x160], RZ ;  /* 0x0000580060607a10 */ /* 0x000fe40007fbe0ff */
[----:B------:R-:W-:Y:S02]  /*1b20*/  IADD3.X R99, R89, c[0x0][0x164], RZ, P6, !PT ;  /* 0x0000590059637a10 */ /* 0x000fe400037fe4ff */
[----:B------:R-:W-:Y:S02]  /*1b30*/  IADD3 R94, P4, R94, c[0x0][0x160], RZ ;  /* 0x000058005e5e7a10 */ /* 0x000fe40007f9e0ff */
[----:B------:R-:W-:-:S02]  /*1b40*/  IADD3 R92, P3, R92, c[0x0][0x160], RZ ;  /* 0x000058005c5c7a10 */ /* 0x000fc40007f7e0ff */
[----:B------:R-:W-:Y:S02]  /*1b50*/  IADD3 R90, P0, R90, c[0x0][0x160], RZ ;  /* 0x000058005a5a7a10 */ /* 0x000fe40007f1e0ff */
[----:B------:R-:W-:Y:S02]  /*1b60*/  IADD3 R68, P6, R69, c[0x0][0x160], RZ ;  /* 0x0000580045447a10 */ /* 0x000fe40007fde0ff */
[----:B------:R-:W-:Y:S02]  /*1b70*/  IADD3.X R97, R91, c[0x0][0x164], RZ, P5, !PT ;  /* 0x000059005b617a10 */ /* 0x000fe40002ffe4ff */
[----:B------:R-:W-:Y:S02]  /*1b80*/  IADD3.X R95, R26, c[0x0][0x164], RZ, P4, !PT ;  /* 0x000059001a5f7a10 */ /* 0x000fe400027fe4ff */
[----:B------:R-:W-:Y:S02]  /*1b90*/  IADD3.X R93, R27, c[0x0][0x164], RZ, P3, !PT ;  /* 0x000059001b5d7a10 */ /* 0x000fe40001ffe4ff */
[----:B------:R-:W-:-:S02]  /*1ba0*/  IADD3.X R69, R24, c[0x0][0x164], RZ, P6, !PT ;  /* 0x0000590018457a10 */ /* 0x000fc400037fe4ff */
[----:B------:R-:W-:Y:S01]  /*1bb0*/  IADD3.X R91, R52, c[0x0][0x164], RZ, P0, !PT ;  /* 0x00005900345b7a10 */ /* 0x000fe200007fe4ff */
[----:B------:R-:W1:Y:S01]  /*1bc0*/  LDSM.16.M88.4 R24, [R86] ;  /* 0x000000005618783b */ /* 0x000e620000000200 */
[----:B------:R-:W-:Y:S02]  /*1bd0*/  IADD3 R102, P2, R102, c[0x0][0x168], RZ ;  /* 0x00005a0066667a10 */ /* 0x000fe40007f5e0ff */
[C---:B------:R-:W-:Y:S01]  /*1be0*/  LOP3.LUT R71, R64.reuse, R22, RZ, 0xfc, !PT ;  /* 0x0000001640477212 */ /* 0x040fe200078efcff */
[----:B------:R-:W2:Y:S01]  /*1bf0*/  LDSM.16.M88.4 R52, [R85+0x2000] ;  /* 0x002000005534783b */ /* 0x000ea20000000200 */
[----:B------:R-:W-:Y:S02]  /*1c00*/  LOP3.LUT R20, R64, R20, RZ, 0xfc, !PT ;  /* 0x0000001440147212 */ /* 0x000fe400078efcff */
[----:B------:R-:W-:Y:S01]  /*1c10*/  IADD3.X R103, R70, c[0x0][0x16c], RZ, P2, !PT ;  /* 0x00005b0046677a10 */ /* 0x000fe200017fe4ff */
[----:B------:R-:W-:Y:S01]  /*1c20*/  BAR.SYNC.DEFER_BLOCKING 0x0 ;  /* 0x0000000000007b1d */ /* 0x000fe20000010000 */
[----:B------:R-:W-:-:S02]  /*1c30*/  LOP3.LUT R22, R65, R23, RZ, 0xfc, !PT ;  /* 0x0000001741167212 */ /* 0x000fc400078efcff */
[----:B------:R-:W-:Y:S02]  /*1c40*/  IADD3 R70, P2, R71, c[0x0][0x160], RZ ;  /* 0x0000580047467a10 */ /* 0x000fe40007f5e0ff */
[----:B------:R-:W-:Y:S02]  /*1c50*/  LOP3.LUT R21, R65, R21, RZ, 0xfc, !PT ;  /* 0x0000001541157212 */ /* 0x000fe400078efcff */
[----:B------:R-:W-:Y:S02]  /*1c60*/  IADD3 R88, P1, R20, c[0x0][0x160], RZ ;  /* 0x0000580014587a10 */ /* 0x000fe40007f3e0ff */
[----:B------:R-:W-:Y:S02]  /*1c70*/  IADD3.X R71, R22, c[0x0][0x164], RZ, P2, !PT ;  /* 0x0000590016477a10 */ /* 0x000fe400017fe4ff */
[----:B------:R-:W-:Y:S02]  /*1c80*/  IADD3.X R89, R21, c[0x0][0x164], RZ, P1, !PT ;  /* 0x0000590015597a10 */ /* 0x000fe40000ffe4ff */
[----:B------:R-:W-:-:S02]  /*1c90*/  IADD3 R108, P3, R68, 0x1000, RZ ;  /* 0x00001000446c7810 */ /* 0x000fc40007f7e0ff */
[----:B------:R-:W-:-:S03]  /*1ca0*/  IADD3 R110, P2, R70, 0x1000, RZ ;  /* 0x00001000466e7810 */ /* 0x000fc60007f5e0ff */
[----:B------:R-:W-:Y:S02]  /*1cb0*/  IMAD.X R109, RZ, RZ, R69, P3 ;  /* 0x000000ffff6d7224 */ /* 0x000fe400018e0645 */
[----:B------:R-:W-:Y:S01]  /*1cc0*/  IMAD.X R111, RZ, RZ, R71, P2 ;  /* 0x000000ffff6f7224 */ /* 0x000fe200010e0647 */
[----:B------:R-:W-:Y:S01]  /*1cd0*/  @!PT LDS RZ, [RZ] ;  /* 0x00000000fffff984 */ /* 0x000fe20000000800 */
[----:B------:R-:W-:Y:S01]  /*1ce0*/  @!PT LDS RZ, [RZ] ;  /* 0x00000000fffff984 */ /* 0x000fe20000000800 */
[----:B------:R-:W-:Y:S01]  /*1cf0*/  @!PT LDS RZ, [RZ] ;  /* 0x00000000fffff984 */ /* 0x000fe20000000800 */
[----:B------:R3:W-:Y:S04]  /*1d00*/  LDGSTS.E.BYPASS.128 [R12], [R68.64+0x400] ;  /* 0x00000400440c7fae */ /* 0x0007e8000b901c44 */
[----:B------:R3:W-:Y:S04]  /*1d10*/  LDGSTS.E.BYPASS.128 [R12+0x800], [R70.64+0x400] ;  /* 0x00800400460c7fae */ /* 0x0007e8000b901c44 */
[----:B------:R4:W-:Y:S01]  /*1d20*/  LDGSTS.E.BYPASS.128 [R12+0x1000], [R88.64+0x400] ;  /* 0x01000400580c7fae */ /* 0x0009e2000b901c44 */
[----:B-1----:R-:W-:Y:S03]  /*1d30*/  HMMA.16816.F32.BF16 R56, R24, R38, R56 ;  /* 0x000000261838723c */ /* 0x002fe60000041838 */
[----:B------:R1:W-:Y:S04]  /*1d40*/  LDGSTS.E.BYPASS.128 [R12+0x1800], [R90.64+0x400] ;  /* 0x018004005a0c7fae */ /* 0x0003e8000b901c44 */
[----:B------:R1:W-:Y:S01]  /*1d50*/  LDGSTS.E.BYPASS.128 [R12+0x2000], [R92.64+0x400] ;  /* 0x020004005c0c7fae */ /* 0x0003e2000b901c44 */
[C---:B--2---:R-:W-:Y:S03]  /*1d60*/  HMMA.16816.F32.BF16 R20, R52.reuse, R36, R40 ;  /* 0x000000243414723c */ /* 0x044fe60000041828 */
[----:B------:R2:W-:Y:S04]  /*1d70*/  LDGSTS.E.BYPASS.128 [R12+0x2800], [R94.64+0x400] ;  /* 0x028004005e0c7fae */ /* 0x0005e8000b901c44 */
[----:B------:R1:W-:Y:S01]  /*1d80*/  LDGSTS.E.BYPASS.128 [R12+0x3000], [R96.64+0x400] ;  /* 0x03000400600c7fae */ /* 0x0003e2000b901c44 */
[----:B------:R-:W-:Y:S03]  /*1d90*/  HMMA.16816.F32.BF16 R48, R52, R44, R48 ;  /* 0x0000002c3430723c */ /* 0x000fe60000041830 */
[----:B------:R1:W-:Y:S04]  /*1da0*/  LDGSTS.E.BYPASS.128 [R12+0x3800], [R98.64+0x400] ;  /* 0x03800400620c7fae */ /* 0x0003e8000b901c44 */
[----:B------:R-:W0:Y:S01]  /*1db0*/  LDGDEPBAR ;  /* 0x00000000000079af */ /* 0x000e220000000000 */
[----:B------:R-:W-:Y:S03]  /*1dc0*/  HMMA.16816.F32.BF16 R32, R24, R46, R32 ;  /* 0x0000002e1820723c */ /* 0x000fe60000041820 */
[----:B------:R1:W-:Y:S04]  /*1dd0*/  LDGSTS.E.BYPASS.128 [R12+0x10000], [R100.64+0x400] ;  /* 0x10000400640c7fae */ /* 0x0003e8000b901c44 */
[----:B------:R1:W-:Y:S01]  /*1de0*/  LDGSTS.E.BYPASS.128 [R12+0x10800], [R102.64+0x400] ;  /* 0x10800400660c7fae */ /* 0x0003e2000b901c44 */
[C---:B------:R-:W-:Y:S03]  /*1df0*/  HMMA.16816.F32.BF16 R20, R28.reuse, R38, R20 ;  /* 0x000000261c14723c */ /* 0x040fe60000041814 */
[----:B------:R1:W-:Y:S04]  /*1e00*/  LDGSTS.E.BYPASS.128 [R12+0x11000], [R104.64+0x400] ;  /* 0x11000400680c7fae */ /* 0x0003e8000b901c44 */
[----:B------:R1:W-:Y:S01]  /*1e10*/  LDGSTS.E.BYPASS.128 [R12+0x11800], [R106.64+0x400] ;  /* 0x118004006a0c7fae */ /* 0x0003e2000b901c44 */
[----:B------:R-:W-:Y:S03]  /*1e20*/  HMMA.16816.F32.BF16 R44, R28, R46, R48 ;  /* 0x0000002e1c2c723c */ /* 0x000fe60000041830 */
[----:B------:R-:W0:Y:S01]  /*1e30*/  LDGDEPBAR ;  /* 0x00000000000079af */ /* 0x000e220000000000 */
[----:B------:R-:W-:-:S04]  /*1e40*/  DEPBAR.LE SB0, 0x6 ;  /* 0x000081800000791a */ /* 0x000fc80000000000 */
[----:B------:R-:W-:Y:S06]  /*1e50*/  BAR.SYNC.DEFER_BLOCKING 0x0 ;  /* 0x0000000000007b1d */ /* 0x000fec0000010000 */
[----:B------:R-:W-:Y:S04]  /*1e60*/  LDSM.16.M88.4 R24, [R9+0x4000] ;  /* 0x004000000918783b */ /* 0x000fe80000000200 */
[----:B------:R-:W1:Y:S04]  /*1e70*/  LDSM.16.M88.4 R52, [R11+0x12000] ;  /* 0x012000000b34783b */ /* 0x000e680000000200 */
[----:B------:R-:W2:Y:S04]  /*1e80*/  LDSM.16.M88.4 R40, [R18+0x13000] ;  /* 0x013000001228783b */ /* 0x000ea80000000200 */
[----:B------:R-:W2:Y:S04]  /*1e90*/  LDSM.16.M88.4 R36, [R14+0x6000] ;  /* 0x006000000e24783b */ /* 0x000ea80000000200 */
[----:B------:R-:W3:Y:S04]  /*1ea0*/  LDSM.16.M88.4 R28, [R10+0x4000] ;  /* 0x004000000a1c783b */ /* 0x000ee80000000200 */
[----:B------:R-:W-:Y:S01]  /*1eb0*/  LDSM.16.M88.4 R48, [R17+0x12000] ;  /* 0x012000001130783b */ /* 0x000fe20000000200 */
[C---:B-1----:R-:W-:Y:S08]  /*1ec0*/  HMMA.16816.F32.BF16 R56, R24.reuse, R52, R56 ;  /* 0x000000341838723c */ /* 0x042ff00000041838 */
[----:B--2---:R-:W-:Y:S01]  /*1ed0*/  HMMA.16816.F32.BF16 R32, R24, R40, R32 ;  /* 0x000000281820723c */ /* 0x004fe20000041820 */
[----:B------:R-:W1:Y:S07]  /*1ee0*/  LDSM.16.M88.4 R24, [R16+0x6000] ;  /* 0x006000001018783b */ /* 0x000e6e0000000200 */
[----:B------:R-:W-:Y:S08]  /*1ef0*/  HMMA.16816.F32.BF16 R20, R36, R52, R20 ;  /* 0x000000342414723c */ /* 0x000ff00000041814 */
[----:B---3--:R-:W-:Y:S08]  /*1f00*/  HMMA.16816.F32.BF16 R56, R28, R54, R56 ;  /* 0x000000361c38723c */ /* 0x008ff00000041838 */
[----:B------:R-:W-:Y:S01]  /*1f10*/  HMMA.16816.F32.BF16 R44, R36, R40, R44 ;  /* 0x00000028242c723c */ /* 0x000fe2000004182c */
[----:B------:R-:W2:Y:S07]  /*1f20*/  LDSM.16.M88.4 R36, [R72+0x6000] ;  /* 0x006000004824783b */ /* 0x000eae0000000200 */
[----:B------:R-:W-:Y:S01]  /*1f30*/  HMMA.16816.F32.BF16 R32, R28, R42, R32 ;  /* 0x0000002a1c20723c */ /* 0x000fe20000041820 */
[----:B------:R-:W3:Y:S07]  /*1f40*/  LDSM.16.M88.4 R28, [R13+0x13000] ;  /* 0x013000000d1c783b */ /* 0x000eee0000000200 */
[C---:B-1----:R-:W-:Y:S01]  /*1f50*/  HMMA.16816.F32.BF16 R52, R24.reuse, R54, R20 ;  /* 0x000000361834723c */ /* 0x042fe20000041814 */
[----:B------:R-:W1:Y:S07]  /*1f60*/  LDSM.16.M88.4 R20, [R15+0x4000] ;  /* 0x004000000f14783b */ /* 0x000e6e0000000200 */
[----:B------:R-:W-:Y:S01]  /*1f70*/  HMMA.16816.F32.BF16 R40, R24, R42, R44 ;  /* 0x0000002a1828723c */ /* 0x000fe2000004182c */
[----:B------:R-:W4:Y:S04]  /*1f80*/  LDSM.16.M88.4 R24, [R73+0x4000] ;  /* 0x004000004918783b */ /* 0x000f280000000200 */
[----:B------:R-:W-:Y:S11]  /*1f90*/  LDSM.16.M88.4 R44, [R76+0x12000] ;  /* 0x012000004c2c783b */ /* 0x000ff60000000200 */
[C---:B--2---:R-:W-:Y:S08]  /*1fa0*/  HMMA.16816.F32.BF16 R52, R36.reuse, R48, R52 ;  /* 0x000000302434723c */ /* 0x044ff00000041834 */
[----:B---3--:R-:W-:Y:S01]  /*1fb0*/  HMMA.16816.F32.BF16 R36, R36, R28, R40 ;  /* 0x0000001c2424723c */ /* 0x008fe20000041828 */
[----:B------:R-:W-:Y:S07]  /*1fc0*/  LDSM.16.M88.4 R40, [R75+0x13000] ;  /* 0x013000004b28783b */ /* 0x000fee0000000200 */
[C---:B-1----:R-:W-:Y:S08]  /*1fd0*/  HMMA.16816.F32.BF16 R56, R20.reuse, R48, R56 ;  /* 0x000000301438723c */ /* 0x042ff00000041838 */
[----:B------:R-:W-:Y:S01]  /*1fe0*/  HMMA.16816.F32.BF16 R32, R20, R28, R32 ;  /* 0x0000001c1420723c */ /* 0x000fe20000041820 */
[----:B------:R-:W1:-:S15]  /*1ff0*/  LDSM.16.M88.4 R20, [R74+0x6000] ;  /* 0x006000004a14783b */ /* 0x000e5e0000000200 */
[C---:B----4-:R-:W-:Y:S08]  /*2000*/  HMMA.16816.F32.BF16 R56, R24.reuse, R50, R56 ;  /* 0x000000321838723c */ /* 0x050ff00000041838 */
[-C--:B------:R-:W-:Y:S01]  /*2010*/  HMMA.16816.F32.BF16 R24, R24, R30.reuse, R32 ;  /* 0x0000001e1818723c */ /* 0x080fe20000041820 */
[----:B------:R-:W2:Y:S07]  /*2020*/  LDSM.16.M88.4 R32, [R77+0x4000] ;  /* 0x004000004d20783b */ /* 0x000eae0000000200 */
[C---:B-1----:R-:W-:Y:S01]  /*2030*/  HMMA.16816.F32.BF16 R28, R20.reuse, R30, R36 ;  /* 0x0000001e141c723c */ /* 0x042fe20000041824 */
[----:B------:R-:W1:Y:S07]  /*2040*/  LDSM.16.M88.4 R36, [R79+0x4000] ;  /* 0x004000004f24783b */ /* 0x000e6e0000000200 */
[----:B------:R-:W-:Y:S01]  /*2050*/  HMMA.16816.F32.BF16 R48, R20, R50, R52 ;  /* 0x000000321430723c */ /* 0x000fe20000041834 */
[----:B------:R-:W3:Y:S04]  /*2060*/  LDSM.16.M88.4 R20, [R78+0x6000] ;  /* 0x006000004e14783b */ /* 0x000ee80000000200 */
[----:B------:R-:W4:Y:S03]  /*2070*/  LDSM.16.M88.4 R52, [R80+0x6000] ;  /* 0x006000005034783b */ /* 0x000f260000000200 */
[C---:B--2---:R-:W-:Y:S08]  /*2080*/  HMMA.16816.F32.BF16 R56, R32.reuse, R44, R56 ;  /* 0x0000002c2038723c */ /* 0x044ff00000041838 */
[----:B------:R-:W-:-:S15]  /*2090*/  HMMA.16816.F32.BF16 R24, R32, R40, R24 ;  /* 0x000000282018723c */ /* 0x000fde0000041818 */
[----:B------:R-:W-:-:S01]  /*20a0*/  NOP ;  /* 0x0000000000007918 */ /* 0x000fc20000000000 */
[----:B-1----:R-:W-:Y:S08]  /*20b0*/  HMMA.16816.F32.BF16 R56, R36, R46, R56 ;  /* 0x0000002e2438723c */ /* 0x002ff00000041838 */
[C---:B---3--:R-:W-:Y:S01]  /*20c0*/  HMMA.16816.F32.BF16 R32, R20.reuse, R44, R48 ;  /* 0x0000002c1420723c */ /* 0x048fe20000041830 */
[----:B------:R-:W-:Y:S07]  /*20d0*/  LDSM.16.M88.4 R48, [R83+0x13000] ;  /* 0x013000005330783b */ /* 0x000fee0000000200 */
[----:B------:R-:W-:Y:S01]  /*20e0*/  HMMA.16816.F32.BF16 R28, R20, R40, R28 ;  /* 0x00000028141c723c */ /* 0x000fe2000004181c */
[----:B------:R-:W-:Y:S07]  /*20f0*/  LDSM.16.M88.4 R20, [R81+0x12000] ;  /* 0x012000005114783b */ /* 0x000fee0000000200 */
[----:B------:R-:W-:Y:S01]  /*2100*/  HMMA.16816.F32.BF16 R36, R36, R42, R24 ;  /* 0x0000002a2424723c */ /* 0x000fe20000041818 */
[----:B------:R-:W1:Y:S07]  /*2110*/  LDSM.16.M88.4 R24, [R82+0x4000] ;  /* 0x004000005218783b */ /* 0x000e6e0000000200 */
[C---:B----4-:R-:W-:Y:S01]  /*2120*/  HMMA.16816.F32.BF16 R44, R52.reuse, R46, R32 ;  /* 0x0000002e342c723c */ /* 0x050fe20000041820 */
[----:B------:R-:W-:Y:S07]  /*2130*/  LDSM.16.M88.4 R32, [R84+0x6000] ;  /* 0x006000005420783b */ /* 0x000fee0000000200 */
[----:B------:R-:W-:Y:S01]  /*2140*/  HMMA.16816.F32.BF16 R40, R52, R42, R28 ;  /* 0x0000002a3428723c */ /* 0x000fe2000004181c */
[----:B------:R-:W2:Y:S07]  /*2150*/  LDSM.16.M88.4 R28, [R85+0x6000] ;  /* 0x00600000551c783b */ /* 0x000eae0000000200 */
[C---:B-1----:R-:W-:Y:S08]  /*2160*/  HMMA.16816.F32.BF16 R56, R24.reuse, R20, R56 ;  /* 0x000000141838723c */ /* 0x042ff00000041838 */
[----:B------:R-:W-:Y:S01]  /*2170*/  HMMA.16816.F32.BF16 R36, R24, R48, R36 ;  /* 0x000000301824723c */ /* 0x000fe20000041824 */
[----:B------:R-:W1:Y:S04]  /*2180*/  LDSM.16.M88.4 R24, [R86+0x4000] ;  /* 0x004000005618783b */ /* 0x000e680000000200 */
[----:B------:R-:W-:Y:S03]  /*2190*/  BAR.SYNC.DEFER_BLOCKING 0x0 ;  /* 0x0000000000007b1d */ /* 0x000fe60000010000 */
[C---:B--2---:R-:W-:Y:S08]  /*21a0*/  HMMA.16816.F32.BF16 R44, R28.reuse, R20, R44 ;  /* 0x000000141c2c723c */ /* 0x044ff0000004182c */
[----:B------:R-:W-:Y:S01]  /*21b0*/  HMMA.16816.F32.BF16 R40, R28, R48, R40 ;  /* 0x000000301c28723c */ /* 0x000fe20000041828 */
[----:B------:R-:W-:Y:S01]  /*21c0*/  @!PT LDS RZ, [RZ] ;  /* 0x00000000fffff984 */ /* 0x000fe20000000800 */
[----:B------:R-:W-:Y:S01]  /*21d0*/  @!PT LDS RZ, [RZ] ;  /* 0x00000000fffff984 */ /* 0x000fe20000000800 */
[----:B------:R-:W-:Y:S01]  /*21e0*/  @!PT LDS RZ, [RZ] ;  /* 0x00000000fffff984 */ /* 0x000fe20000000800 */
[----:B------:R2:W-:Y:S04]  /*21f0*/  LDGSTS.E.BYPASS.128 [R12+0x4000], [R68.64+0x500] ;  /* 0x04000500440c7fae */ /* 0x0005e8000b901c44 */
[----:B------:R2:W-:Y:S04]  /*2200*/  LDGSTS.E.BYPASS.128 [R12+0x4800], [R70.64+0x500] ;  /* 0x04800500460c7fae */ /* 0x0005e8000b901c44 */
[----:B------:R3:W-:Y:S04]  /*2210*/  LDGSTS.E.BYPASS.128 [R12+0x5000], [R88.64+0x500] ;  /* 0x05000500580c7fae */ /* 0x0007e8000b901c44 */
[----:B------:R4:W-:Y:S01]  /*2220*/  LDGSTS.E.BYPASS.128 [R12+0x5800], [R90.64+0x500] ;  /* 0x058005005a0c7fae */ /* 0x0009e2000b901c44 */
[C---:B-1----:R-:W-:Y:S03]  /*2230*/  HMMA.16816.F32.BF16 R56, R24.reuse, R22, R56 ;  /* 0x000000161838723c */ /* 0x042fe60000041838 */
[----:B------:R1:W-:Y:S04]  /*2240*/  LDGSTS.E.BYPASS.128 [R12+0x6000], [R92.64+0x500] ;  /* 0x060005005c0c7fae */ /* 0x0003e8000b901c44 */
[----:B------:R1:W-:Y:S01]  /*2250*/  LDGSTS.E.BYPASS.128 [R12+0x6800], [R94.64+0x500] ;  /* 0x068005005e0c7fae */ /* 0x0003e2000b901c44 */
[----:B------:R-:W-:Y:S03]  /*2260*/  HMMA.16816.F32.BF16 R36, R24, R50, R36 ;  /* 0x000000321824723c */ /* 0x000fe60000041824 */
[----:B------:R1:W-:Y:S04]  /*2270*/  LDGSTS.E.BYPASS.128 [R12+0x7000], [R96.64+0x500] ;  /* 0x07000500600c7fae */ /* 0x0003e8000b901c44 */
[----:B------:R1:W-:Y:S01]  /*2280*/  LDGSTS.E.BYPASS.128 [R12+0x7800], [R98.64+0x500] ;  /* 0x07800500620c7fae */ /* 0x0003e2000b901c44 */
[C---:B------:R-:W-:Y:S03]  /*2290*/  HMMA.16816.F32.BF16 R20, R32.reuse, R22, R44 ;  /* 0x000000162014723c */ /* 0x040fe6000004182c */
[----:B------:R-:W0:Y:S04]  /*22a0*/  LDGDEPBAR ;  /* 0x00000000000079af */ /* 0x000e280000000000 */
[----:B------:R1:W-:Y:S01]  /*22b0*/  LDGSTS.E.BYPASS.128 [R12+0x12000], [R100.64+0x500] ;  /* 0x12000500640c7fae */ /* 0x0003e2000b901c44 */
[----:B------:R-:W-:Y:S03]  /*22c0*/  HMMA.16816.F32.BF16 R48, R32, R50, R40 ;  /* 0x000000322030723c */ /* 0x000fe60000041828 */
[----:B------:R1:W-:Y:S04]  /*22d0*/  LDGSTS.E.BYPASS.128 [R12+0x12800], [R102.64+0x500] ;  /* 0x12800500660c7fae */ /* 0x0003e8000b901c44 */
[----:B------:R1:W-:Y:S04]  /*22e0*/  LDGSTS.E.BYPASS.128 [R12+0x13000], [R104.64+0x500] ;  /* 0x13000500680c7fae */ /* 0x0003e8000b901c44 */
[----:B------:R1:W-:Y:S04]  /*22f0*/  LDGSTS.E.BYPASS.128 [R12+0x13800], [R106.64+0x500] ;  /* 0x138005006a0c7fae */ /* 0x0003e8000b901c44 */
[----:B------:R-:W0:Y:S01]  /*2300*/  LDGDEPBAR ;  /* 0x00000000000079af */ /* 0x000e220000000000 */
[----:B------:R-:W-:-:S04]  /*2310*/  DEPBAR.LE SB0, 0x6 ;  /* 0x000081800000791a */ /* 0x000fc80000000000 */
[----:B------:R-:W-:Y:S06]  /*2320*/  BAR.SYNC.DEFER_BLOCKING 0x0 ;  /* 0x0000000000007b1d */ /* 0x000fec0000010000 */
[----:B------:R-:W-:Y:S04]  /*2330*/  LDSM.16.M88.4 R28, [R9+0x8000] ;  /* 0x00800000091c783b */ /* 0x000fe80000000200 */
[----:B------:R-:W1:Y:S04]  /*2340*/  LDSM.16.M88.4 R52, [R11+0x14000] ;  /* 0x014000000b34783b */ /* 0x000e680000000200 */
[----:B------:R-:W2:Y:S04]  /*2350*/  LDSM.16.M88.4 R24, [R18+0x15000] ;  /* 0x015000001218783b */ /* 0x000ea80000000200 */
[----:B------:R-:W2:Y:S04]  /*2360*/  LDSM.16.M88.4 R32, [R14+0xa000] ;  /* 0x00a000000e20783b */ /* 0x000ea80000000200 */
[----:B------:R-:W-:Y:S04]  /*2370*/  LDSM.16.M88.4 R40, [R16+0xa000] ;  /* 0x00a000001028783b */ /* 0x000fe80000000200 */
[----:B------:R-:W-:Y:S01]  /*2380*/  LDSM.16.M88.4 R44, [R17+0x14000] ;  /* 0x01400000112c783b */ /* 0x000fe20000000200 */
[C---:B-1----:R-:W-:Y:S08]  /*2390*/  HMMA.16816.F32.BF16 R56, R28.reuse, R52, R56 ;  /* 0x000000341c38723c */ /* 0x042ff00000041838 */
[----:B--2---:R-:W-:Y:S01]  /*23a0*/  HMMA.16816.F32.BF16 R36, R28, R24, R36 ;  /* 0x000000181c24723c */ /* 0x004fe20000041824 */
[----:B------:R-:W1:Y:S07]  /*23b0*/  LDSM.16.M88.4 R28, [R10+0x8000] ;  /* 0x008000000a1c783b */ /* 0x000e6e0000000200 */
[C---:B------:R-:W-:Y:S08]  /*23c0*/  HMMA.16816.F32.BF16 R20, R32.reuse, R52, R20 ;  /* 0x000000342014723c */ /* 0x040ff00000041814 */
[----:B------:R-:W-:Y:S01]  /*23d0*/  HMMA.16816.F32.BF16 R48, R32, R24, R48 ;  /* 0x000000182030723c */ /* 0x000fe20000041830 */
[----:B------:R-:W-:Y:S07]  /*23e0*/  LDSM.16.M88.4 R32, [R13+0x15000] ;  /* 0x015000000d20783b */ /* 0x000fee0000000200 */
[-C--:B-1----:R-:W-:Y:S08]  /*23f0*/  HMMA.16816.F32.BF16 R56, R28, R54.reuse, R56 ;  /* 0x000000361c38723c */ /* 0x082ff00000041838 */
[----:B------:R-:W-:Y:S01]  /*2400*/  HMMA.16816.F32.BF16 R52, R40, R54, R20 ;  /* 0x000000362834723c */ /* 0x000fe20000041814 */
[----:B------:R-:W1:Y:S07]  /*2410*/  LDSM.16.M88.4 R20, [R15+0x8000] ;  /* 0x008000000f14783b */ /* 0x000e6e0000000200 */
[-C--:B------:R-:W-:Y:S01]  /*2420*/  HMMA.16816.F32.BF16 R36, R28, R26.reuse, R36 ;  /* 0x0000001a1c24723c */ /* 0x080fe20000041824 */
[----:B------:R-:W2:Y:S07]  /*2430*/  LDSM.16.M88.4 R28, [R72+0xa000] ;  /* 0x00a00000481c783b */ /* 0x000eae0000000200 */
[----:B------:R-:W-:Y:S01]  /*2440*/  HMMA.16816.F32.BF16 R40, R40, R26, R48 ;  /* 0x0000001a2828723c */ /* 0x000fe20000041830 */
[----:B------:R-:W2:Y:S04]  /*2450*/  LDSM.16.M88.4 R24, [R73+0x8000] ;  /* 0x008000004918783b */ /* 0x000ea80000000200 */
[----:B------:R-:W-:Y:S03]  /*2460*/  LDSM.16.M88.4 R48, [R76+0x14000] ;  /* 0x014000004c30783b */ /* 0x000fe60000000200 */
[C---:B-1----:R-:W-:Y:S08]  /*2470*/  HMMA.16816.F32.BF16 R56, R20.reuse, R44, R56 ;  /* 0x0000002c1438723c */ /* 0x042ff00000041838 */
[----:B------:R-:W-:Y:S01]  /*2480*/  HMMA.16816.F32.BF16 R36, R20, R32, R36 ;  /* 0x000000201424723c */ /* 0x000fe20000041824 */
[----:B------:R-:W1:Y:S07]  /*2490*/  LDSM.16.M88.4 R20, [R74+0xa000] ;  /* 0x00a000004a14783b */ /* 0x000e6e0000000200 */
[----:B--2---:R-:W-:Y:S08]  /*24a0*/  HMMA.16816.F32.BF16 R52, R28, R44, R52 ;  /* 0x0000002c1c34723c */ /* 0x004ff00000041834 */
[----:B------:R-:W-:Y:S08]  /*24b0*/  HMMA.16816.F32.BF16 R56, R24, R46, R56 ;  /* 0x0000002e1838723c */ /* 0x000ff00000041838 */
[----:B------:R-:W-:Y:S01]  /*24c0*/  HMMA.16816.F32.BF16 R28, R28, R32, R40 ;  /* 0x000000201c1c723c */ /* 0x000fe20000041828 */
[----:B------:R-:W-:Y:S07]  /*24d0*/  LDSM.16.M88.4 R40, [R75+0x15000] ;  /* 0x015000004b28783b */ /* 0x000fee0000000200 */
[----:B------:R-:W-:Y:S01]  /*24e0*/  HMMA.16816.F32.BF16 R24, R24, R34, R36 ;  /* 0x000000221818723c */ /* 0x000fe20000041824 */
[----:B------:R-:W2:Y:S07]  /*24f0*/  LDSM.16.M88.4 R36, [R77+0x8000] ;  /* 0x008000004d24783b */ /* 0x000eae0000000200 */
[C---:B-1----:R-:W-:Y:S01]  /*2500*/  HMMA.16816.F32.BF16 R44, R20.reuse, R46, R52 ;  /* 0x0000002e142c723c */ /* 0x042fe20000041834 */
[----:B------:R-:W-:Y:S07]  /*2510*/  LDSM.16.M88.4 R52, [R80+0xa000] ;  /* 0x00a000005034783b */ /* 0x000fee0000000200 */
[----:B------:R-:W-:Y:S01]  /*2520*/  HMMA.16816.F32.BF16 R32, R20, R34, R28 ;  /* 0x000000221420723c */ /* 0x000fe2000004181c */
[----:B------:R-:W-:Y:S04]  /*2530*/  LDSM.16.M88.4 R28, [R79+0x8000] ;  /* 0x008000004f1c783b */ /* 0x000fe80000000200 */
[----:B------:R-:W1:Y:S03]  /*2540*/  LDSM.16.M88.4 R20, [R78+0xa000] ;  /* 0x00a000004e14783b */ /* 0x000e660000000200 */
[C---:B--2---:R-:W-:Y:S08]  /*2550*/  HMMA.16816.F32.BF16 R56, R36.reuse, R48, R56 ;  /* 0x000000302438723c */ /* 0x044ff00000041838 */
[----:B------:R-:W-:Y:S08]  /*2560*/  HMMA.16816.F32.BF16 R24, R36, R40, R24 ;  /* 0x000000282418723c */ /* 0x000ff00000041818 */
[----:B-1----:R-:W-:Y:S01]  /*2570*/  HMMA.16816.F32.BF16 R36, R20, R48, R44 ;  /* 0x000000301424723c */ /* 0x002fe2000004182c */
[----:B------:R-:W-:Y:S07]  /*2580*/  LDSM.16.M88.4 R44, [R83+0x15000] ;  /* 0x01500000532c783b */ /* 0x000fee0000000200 */
[----:B------:R-:W-:Y:S08]  /*2590*/  HMMA.16816.F32.BF16 R56, R28, R50, R56 ;  /* 0x000000321c38723c */ /* 0x000ff00000041838 */
[----:B------:R-:W-:Y:S01]  /*25a0*/  HMMA.16816.F32.BF16 R32, R20, R40, R32 ;  /* 0x000000281420723c */ /* 0x000fe20000041820 */
[----:B------:R-:W-:Y:S07]  /*25b0*/  LDSM.16.M88.4 R20, [R81+0x14000] ;  /* 0x014000005114783b */ /* 0x000fee0000000200 */
[----:B------:R-:W-:Y:S01]  /*25c0*/  HMMA.16816.F32.BF16 R28, R28, R42, R24 ;  /* 0x0000002a1c1c723c */ /* 0x000fe20000041818 */
[----:B------:R-:W1:Y:S07]  /*25d0*/  LDSM.16.M88.4 R24, [R82+0x8000] ;  /* 0x008000005218783b */ /* 0x000e6e0000000200 */
[C---:B------:R-:W-:Y:S01]  /*25e0*/  HMMA.16816.F32.BF16 R48, R52.reuse, R50, R36 ;  /* 0x000000323430723c */ /* 0x040fe20000041824 */
[----:B------:R-:W2:Y:S07]  /*25f0*/  LDSM.16.M88.4 R36, [R85+0xa000] ;  /* 0x00a000005524783b */ /* 0x000eae0000000200 */
[----:B------:R-:W-:Y:S01]  /*2600*/  HMMA.16816.F32.BF16 R40, R52, R42, R32 ;  /* 0x0000002a3428723c */ /* 0x000fe20000041820 */
[----:B------:R-:W-:Y:S07]  /*2610*/  LDSM.16.M88.4 R32, [R84+0xa000] ;  /* 0x00a000005420783b */ /* 0x000fee0000000200 */
[C---:B-1----:R-:W-:Y:S08]  /*2620*/  HMMA.16816.F32.BF16 R56, R24.reuse, R20, R56 ;  /* 0x000000141838723c */ /* 0x042ff00000041838 */
[-C--:B------:R-:W-:Y:S01]  /*2630*/  HMMA.16816.F32.BF16 R28, R24, R44.reuse, R28 ;  /* 0x0000002c181c723c */ /* 0x080fe2000004181c */
[----:B------:R-:W1:Y:S04]  /*2640*/  LDSM.16.M88.4 R24, [R86+0x8000] ;  /* 0x008000005618783b */ /* 0x000e680000000200 */
[----:B------:R-:W-:Y:S03]  /*2650*/  BAR.SYNC.DEFER_BLOCKING 0x0 ;  /* 0x0000000000007b1d */ /* 0x000fe60000010000 */
[C---:B--2---:R-:W-:Y:S08]  /*2660*/  HMMA.16816.F32.BF16 R40, R36.reuse, R44, R40 ;  /* 0x0000002c2428723c */ /* 0x044ff00000041828 */
[----:B------:R-:W-:Y:S01]  /*2670*/  HMMA.16816.F32.BF16 R48, R36, R20, R48 ;  /* 0x000000142430723c */ /* 0x000fe20000041830 */
[----:B------:R-:W-:Y:S01]  /*2680*/  @!PT LDS RZ, [RZ] ;  /* 0x00000000fffff984 */ /* 0x000fe20000000800 */
[----:B------:R-:W-:Y:S01]  /*2690*/  @!PT LDS RZ, [RZ] ;  /* 0x00000000fffff984 */ /* 0x000fe20000000800 */
[----:B------:R-:W-:Y:S01]  /*26a0*/  @!PT LDS RZ, [RZ] ;  /* 0x00000000fffff984 */ /* 0x000fe20000000800 */
[----:B------:R2:W-:Y:S04]  /*26b0*/  LDGSTS.E.BYPASS.128 [R12+0x8000], [R68.64+0x600], !PT ;  /* 0x08000600440c7fae */ /* 0x0005e8000f901c44 */
[----:B------:R2:W-:Y:S04]  /*26c0*/  LDGSTS.E.BYPASS.128 [R12+0x8800], [R70.64+0x600], !PT ;  /* 0x08800600460c7fae */ /* 0x0005e8000f901c44 */
[----:B------:R3:W-:Y:S04]  /*26d0*/  LDGSTS.E.BYPASS.128 [R12+0x9000], [R88.64+0x600], !PT ;  /* 0x09000600580c7fae */ /* 0x0007e8000f901c44 */
[----:B------:R4:W-:Y:S01]  /*26e0*/  LDGSTS.E.BYPASS.128 [R12+0x9800], [R90.64+0x600], !PT ;  /* 0x098006005a0c7fae */ /* 0x0009e2000f901c44 */
[C---:B-1----:R-:W-:Y:S03]  /*26f0*/  HMMA.16816.F32.BF16 R56, R24.reuse, R22, R56 ;  /* 0x000000161838723c */ /* 0x042fe60000041838 */
[----:B------:R1:W-:Y:S04]  /*2700*/  LDGSTS.E.BYPASS.128 [R12+0xa000], [R92.64+0x600], !PT ;  /* 0x0a0006005c0c7fae */ /* 0x0003e8000f901c44 */
[----:B------:R1:W-:Y:S01]  /*2710*/  LDGSTS.E.BYPASS.128 [R12+0xa800], [R94.64+0x600], !PT ;  /* 0x0a8006005e0c7fae */ /* 0x0003e2000f901c44 */
[-C--:B------:R-:W-:Y:S03]  /*2720*/  HMMA.16816.F32.BF16 R28, R24, R46.reuse, R28 ;  /* 0x0000002e181c723c */ /* 0x080fe6000004181c */
[----:B------:R1:W-:Y:S04]  /*2730*/  LDGSTS.E.BYPASS.128 [R12+0xb000], [R96.64+0x600], !PT ;  /* 0x0b000600600c7fae */ /* 0x0003e8000f901c44 */
[----:B------:R1:W-:Y:S01]  /*2740*/  LDGSTS.E.BYPASS.128 [R12+0xb800], [R98.64+0x600], !PT ;  /* 0x0b800600620c7fae */ /* 0x0003e2000f901c44 */
[C---:B------:R-:W-:Y:S03]  /*2750*/  HMMA.16816.F32.BF16 R44, R32.reuse, R46, R40 ;  /* 0x0000002e202c723c */ /* 0x040fe60000041828 */
[----:B------:R-:W0:Y:S04]  /*2760*/  LDGDEPBAR ;  /* 0x00000000000079af */ /* 0x000e280000000000 */
[----:B------:R1:W-:Y:S01]  /*2770*/  LDGSTS.E.BYPASS.128 [R12+0x14000], [R100.64+0x600], !PT ;  /* 0x14000600640c7fae */ /* 0x0003e2000f901c44 */
[----:B------:R-:W-:Y:S03]  /*2780*/  HMMA.16816.F32.BF16 R20, R32, R22, R48 ;  /* 0x000000162014723c */ /* 0x000fe60000041830 */
[----:B------:R1:W-:Y:S04]  /*2790*/  LDGSTS.E.BYPASS.128 [R12+0x14800], [R102.64+0x600], !PT ;  /* 0x14800600660c7fae */ /* 0x0003e8000f901c44 */
[----:B------:R1:W-:Y:S04]  /*27a0*/  LDGSTS.E.BYPASS.128 [R12+0x15000], [R104.64+0x600], !PT ;  /* 0x15000600680c7fae */ /* 0x0003e8000f901c44 */
[----:B------:R1:W-:Y:S04]  /*27b0*/  LDGSTS.E.BYPASS.128 [R12+0x15800], [R106.64+0x600], !PT ;  /* 0x158006006a0c7fae */ /* 0x0003e8000f901c44 */
        /* <DEDUP_REMOVED lines=8> */
[----:B------:R-:W-:Y:S04]  /*2840*/  LDSM.16.M88.4 R48, [R17+0x16000] ;  /* 0x016000001130783b */ /* 0x000fe80000000200 */
        /* <DEDUP_REMOVED lines=19> */
[C---:B--2---:R-:W-:Y:S08]  /*2980*/  HMMA.16816.F32.BF16 R52, R24.reuse, R48, R52 ;  /* 0x000000301834723c */ /* 0x044ff00000041834 */
[----:B------:R-:W-:Y:S01]  /*2990*/  HMMA.16816.F32.BF16 R24, R24, R40, R32 ;  /* 0x000000281818723c */ /* 0x000fe20000041820 */
[----:B------:R-:W2:Y:S07]  /*29a0*/  LDSM.16.M88.4 R32, [R76+0x16000] ;  /* 0x016000004c20783b */ /* 0x000eae0000000200 */
[C---:B------:R-:W-:Y:S08]  /*29b0*/  HMMA.16816.F32.BF16 R56, R36.reuse, R50, R56 ;  /* 0x000000322438723c */ /* 0x040ff00000041838 */
[-C--:B------:R-:W-:Y:S01]  /*29c0*/  HMMA.16816.F32.BF16 R36, R36, R42.reuse, R28 ;  /* 0x0000002a2424723c */ /* 0x080fe2000004181c */
[----:B------:R-:W3:Y:S07]  /*29d0*/  LDSM.16.M88.4 R28, [R75+0x17000] ;  /* 0x017000004b1c783b */ /* 0x000eee0000000200 */
[C---:B-1----:R-:W-:Y:S01]  /*29e0*/  HMMA.16816.F32.BF16 R40, R20.reuse, R42, R24 ;  /* 0x0000002a1428723c */ /* 0x042fe20000041818 */
[----:B------:R-:W1:Y:S07]  /*29f0*/  LDSM.16.M88.4 R24, [R78+0xe000] ;  /* 0x00e000004e18783b */ /* 0x000e6e0000000200 */
[----:B------:R-:W-:Y:S01]  /*2a00*/  HMMA.16816.F32.BF16 R48, R20, R50, R52 ;  /* 0x000000321430723c */ /* 0x000fe20000041834 */
[----:B------:R-:W4:Y:S04]  /*2a10*/  LDSM.16.M88.4 R20, [R79+0xc000] ;  /* 0x00c000004f14783b */ /* 0x000f280000000200 */
[----:B------:R-:W-:Y:S03]  /*2a20*/  LDSM.16.M88.4 R52, [R86+0xc000] ;  /* 0x00c000005634783b */ /* 0x000fe60000000200 */
[C---:B--2---:R-:W-:Y:S08]  /*2a30*/  HMMA.16816.F32.BF16 R56, R44.reuse, R32, R56 ;  /* 0x000000202c38723c */ /* 0x044ff00000041838 */
[----:B---3--:R-:W-:Y:S08]  /*2a40*/  HMMA.16816.F32.BF16 R36, R44, R28, R36 ;  /* 0x0000001c2c24723c */ /* 0x008ff00000041824 */
[C---:B-1----:R-:W-:Y:S01]  /*2a50*/  HMMA.16816.F32.BF16 R44, R24.reuse, R32, R48 ;  /* 0x00000020182c723c */ /* 0x042fe20000041830 */
[----:B------:R-:W1:Y:S07]  /*2a60*/  LDSM.16.M88.4 R48, [R80+0xe000] ;  /* 0x00e000005030783b */ /* 0x000e6e0000000200 */
[----:B------:R-:W-:Y:S01]  /*2a70*/  HMMA.16816.F32.BF16 R40, R24, R28, R40 ;  /* 0x0000001c1828723c */ /* 0x000fe20000041828 */
[----:B------:R-:W-:Y:S07]  /*2a80*/  LDSM.16.M88.4 R24, [R83+0x17000] ;  /* 0x017000005318783b */ /* 0x000fee0000000200 */
[C---:B----4-:R-:W-:Y:S08]  /*2a90*/  HMMA.16816.F32.BF16 R56, R20.reuse, R34, R56 ;  /* 0x000000221438723c */ /* 0x050ff00000041838 */
[-C--:B------:R-:W-:Y:S01]  /*2aa0*/  HMMA.16816.F32.BF16 R20, R20, R30.reuse, R36 ;  /* 0x0000001e1414723c */ /* 0x080fe20000041824 */
[----:B------:R-:W2:Y:S07]  /*2ab0*/  LDSM.16.M88.4 R36, [R82+0xc000] ;  /* 0x00c000005224783b */ /* 0x000eae0000000200 */
[C---:B-1----:R-:W-:Y:S01]  /*2ac0*/  HMMA.16816.F32.BF16 R28, R48.reuse, R30, R40 ;  /* 0x0000001e301c723c */ /* 0x042fe20000041828 */
[----:B------:R-:W1:Y:S04]  /*2ad0*/  LDSM.16.M88.4 R40, [R84+0xe000] ;  /* 0x00e000005428783b */ /* 0x000e680000000200 */
[----:B------:R-:W-:Y:S03]  /*2ae0*/  BAR.SYNC.DEFER_BLOCKING 0x0 ;  /* 0x0000000000007b1d */ /* 0x000fe60000010000 */
[----:B------:R-:W-:Y:S08]  /*2af0*/  HMMA.16816.F32.BF16 R32, R48, R34, R44 ;  /* 0x000000223020723c */ /* 0x000ff0000004182c */
[C---:B--2---:R-:W-:Y:S01]  /*2b00*/  HMMA.16816.F32.BF16 R56, R36.reuse, R64, R56 ;  /* 0x000000402438723c */ /* 0x044fe20000041838 */
[----:B------:R-:W-:Y:S01]  /*2b10*/  @!PT LDS RZ, [RZ] ;  /* 0x00000000fffff984 */ /* 0x000fe20000000800 */
[----:B------:R-:W-:Y:S01]  /*2b20*/  @!PT LDS RZ, [RZ] ;  /* 0x00000000fffff984 */ /* 0x000fe20000000800 */
[----:B------:R-:W-:Y:S01]  /*2b30*/  @!PT LDS RZ, [RZ] ;  /* 0x00000000fffff984 */ /* 0x000fe20000000800 */
[----:B------:R2:W-:Y:S07]  /*2b40*/  LDGSTS.E.BYPASS.128 [R12+0xc000], [R68.64+0x700], !PT ;  /* 0x0c000700440c7fae */ /* 0x0005ee000f901c44 */
[----:B------:R-:W-:Y:S01]  /*2b50*/  HMMA.16816.F32.BF16 R20, R36, R24, R20 ;  /* 0x000000182414723c */ /* 0x000fe20000041814 */
[----:B------:R2:W-:Y:S04]  /*2b60*/  LDGSTS.E.BYPASS.128 [R12+0xc800], [R70.64+0x700], !PT ;  /* 0x0c800700460c7fae */ /* 0x0005e8000f901c44 */
[----:B------:R3:W-:Y:S03]  /*2b70*/  LDGSTS.E.BYPASS.128 [R12+0xd000], [R88.64+0x700], !PT ;  /* 0x0d000700580c7fae */ /* 0x0007e6000f901c44 */
[C---:B------:R-:W-:Y:S01]  /*2b80*/  HMMA.16816.F32.BF16 R32, R60.reuse, R64, R32 ;  /* 0x000000403c20723c */ /* 0x040fe20000041820 */
[----:B------:R4:W-:Y:S04]  /*2b90*/  LDGSTS.E.BYPASS.128 [R12+0xd800], [R90.64+0x700], !PT ;  /* 0x0d8007005a0c7fae */ /* 0x0009e8000f901c44 */
[----:B------:R1:W-:Y:S03]  /*2ba0*/  LDGSTS.E.BYPASS.128 [R12+0xe000], [R92.64+0x700], !PT ;  /* 0x0e0007005c0c7fae */ /* 0x0003e6000f901c44 */
[----:B------:R-:W-:Y:S01]  /*2bb0*/  HMMA.16816.F32.BF16 R28, R60, R24, R28 ;  /* 0x000000183c1c723c */ /* 0x000fe2000004181c */
[----:B------:R2:W-:Y:S01]  /*2bc0*/  LDGSTS.E.BYPASS.128 [R12+0xe800], [R94.64+0x700], !PT ;  /* 0x0e8007005e0c7fae */ /* 0x0005e2000f901c44 */
[----:B---3--:R-:W-:-:S03]  /*2bd0*/  IADD3 R88, P4, R88, 0x1000, RZ ;  /* 0x0000100058587810 */ /* 0x008fc60007f9e0ff */
[----:B------:R3:W-:Y:S01]  /*2be0*/  LDGSTS.E.BYPASS.128 [R12+0xf000], [R96.64+0x700], !PT ;  /* 0x0f000700600c7fae */ /* 0x0007e2000f901c44 */
[----:B----4-:R-:W-:Y:S01]  /*2bf0*/  IADD3 R90, P3, R90, 0x1000, RZ ;  /* 0x000010005a5a7810 */ /* 0x010fe20007f7e0ff */
[----:B------:R-:W-:Y:S01]  /*2c00*/  IMAD.X R89, RZ, RZ, R89, P4 ;  /* 0x000000ffff597224 */ /* 0x000fe200020e0659 */
[C---:B------:R-:W-:Y:S01]  /*2c10*/  HMMA.16816.F32.BF16 R56, R52.reuse, R66, R56 ;  /* 0x000000423438723c */ /* 0x040fe20000041838 */
[----:B------:R4:W-:Y:S01]  /*2c20*/  LDGSTS.E.BYPASS.128 [R12+0xf800], [R98.64+0x700], !PT ;  /* 0x0f800700620c7fae */ /* 0x0009e2000f901c44 */
[----:B-1----:R-:W-:Y:S01]  /*2c30*/  IADD3 R92, P2, R92, 0x1000, RZ ;  /* 0x000010005c5c7810 */ /* 0x002fe20007f5e0ff */
[----:B------:R-:W-:Y:S02]  /*2c40*/  IMAD.X R91, RZ, RZ, R91, P3 ;  /* 0x000000ffff5b7224 */ /* 0x000fe400018e065b */
[----:B------:R-:W0:Y:S02]  /*2c50*/  LDGDEPBAR ;  /* 0x00000000000079af */ /* 0x000e240000000000 */
[----:B------:R-:W-:Y:S01]  /*2c60*/  IMAD.X R93, RZ, RZ, R93, P2 ;  /* 0x000000ffff5d7224 */ /* 0x000fe200010e065d */
[----:B------:R-:W-:Y:S01]  /*2c70*/  HMMA.16816.F32.BF16 R20, R52, R26, R20 ;  /* 0x0000001a3414723c */ /* 0x000fe20000041814 */
[----:B------:R1:W-:Y:S04]  /*2c80*/  LDGSTS.E.BYPASS.128 [R12+0x16000], [R100.64+0x700], !PT ;  /* 0x16000700640c7fae */ /* 0x0003e8000f901c44 */
[----:B------:R2:W-:Y:S03]  /*2c90*/  LDGSTS.E.BYPASS.128 [R12+0x16800], [R102.64+0x700], !PT ;  /* 0x16800700660c7fae */ /* 0x0005e6000f901c44 */
[----:B------:R-:W-:Y:S01]  /*2ca0*/  HMMA.16816.F32.BF16 R64, R40, R66, R32 ;  /* 0x000000422840723c */ /* 0x000fe20000041820 */
[----:B------:R3:W-:Y:S04]  /*2cb0*/  LDGSTS.E.BYPASS.128 [R12+0x17000], [R104.64+0x700], !PT ;  /* 0x17000700680c7fae */ /* 0x0007e8000f901c44 */
[----:B------:R4:W-:Y:S01]  /*2cc0*/  LDGSTS.E.BYPASS.128 [R12+0x17800], [R106.64+0x700], !PT ;  /* 0x178007006a0c7fae */ /* 0x0009e2000f901c44 */
[----:B-1----:R-:W-:-:S02]  /*2cd0*/  IADD3 R100, P6, R100, 0x1000, RZ ;  /* 0x0000100064647810 */ /* 0x002fc40007fde0ff */
[----:B------:R-:W-:Y:S01]  /*2ce0*/  HMMA.16816.F32.BF16 R40, R40, R26, R28 ;  /* 0x0000001a2828723c */ /* 0x000fe2000004181c */
[----:B------:R-:W0:Y:S01]  /*2cf0*/  LDGDEPBAR ;  /* 0x00000000000079af */ /* 0x000e220000000000 */
[----:B--2---:R-:W-:Y:S01]  /*2d00*/  IADD3 R102, P5, R102, 0x1000, RZ ;  /* 0x0000100066667810 */ /* 0x004fe20007fbe0ff */
[----:B------:R-:W-:Y:S01]  /*2d10*/  IMAD.X R101, RZ, RZ, R101, P6 ;  /* 0x000000ffff657224 */ /* 0x000fe200030e0665 */
[----:B------:R-:W-:Y:S02]  /*2d20*/  IADD3 R94, P6, R94, 0x1000, RZ ;  /* 0x000010005e5e7810 */ /* 0x000fe40007fde0ff */
[----:B---3--:R-:W-:Y:S01]  /*2d30*/  IADD3 R104, P1, R104, 0x1000, RZ ;  /* 0x0000100068687810 */ /* 0x008fe20007f3e0ff */
[----:B------:R-:W-:Y:S01]  /*2d40*/  IMAD.X R103, RZ, RZ, R103, P5 ;  /* 0x000000ffff677224 */ /* 0x000fe200028e0667 */
[----:B------:R-:W-:Y:S01]  /*2d50*/  IADD3 R96, P5, R96, 0x1000, RZ ;  /* 0x0000100060607810 */ /* 0x000fe20007fbe0ff */
[----:B------:R-:W-:Y:S01]  /*2d60*/  IMAD.X R95, RZ, RZ, R95, P6 ;  /* 0x000000ffff5f7224 */ /* 0x000fe200030e065f */
[----:B----4-:R-:W-:Y:S01]  /*2d70*/  IADD3 R106, P0, R106, 0x1000, RZ ;  /* 0x000010006a6a7810 */ /* 0x010fe20007f1e0ff */
[----:B------:R-:W-:Y:S01]  /*2d80*/  IMAD.X R105, RZ, RZ, R105, P1 ;  /* 0x000000ffff697224 */ /* 0x000fe200008e0669 */
[----:B------:R-:W-:Y:S01]  /*2d90*/  IADD3 R98, P1, R98, 0x1000, RZ ;  /* 0x0000100062627810 */ /* 0x000fe20007f3e0ff */
[----:B------:R-:W-:-:S02]  /*2da0*/  IMAD.X R97, RZ, RZ, R97, P5 ;  /* 0x000000ffff617224 */ /* 0x000fc400028e0661 */
[----:B------:R-:W-:Y:S02]  /*2db0*/  IMAD.X R107, RZ, RZ, R107, P0 ;  /* 0x000000ffff6b7224 */ /* 0x000fe400000e066b */
[----:B------:R-:W-:Y:S01]  /*2dc0*/  IMAD.X R99, RZ, RZ, R99, P1 ;  /* 0x000000ffff637224 */ /* 0x000fe200008e0663 */
[----:B------:R-:W-:-:S04]  /*2dd0*/  DEPBAR.LE SB0, 0x6 ;  /* 0x000081800000791a */ /* 0x000fc80000000000 */
[----:B------:R-:W-:Y:S06]  /*2de0*/  BAR.SYNC.DEFER_BLOCKING 0x0 ;  /* 0x0000000000007b1d */ /* 0x000fec0000010000 */
[----:B------:R-:W-:Y:S04]  /*2df0*/  LDSM.16.M88.4 R36, [R9] ;  /* 0x000000000924783b */ /* 0x000fe80000000200 */
[----:B------:R-:W1:Y:S04]  /*2e00*/  LDSM.16.M88.4 R44, [R11+0x10000] ;  /* 0x010000000b2c783b */ /* 0x000e680000000200 */
[----:B------:R-:W2:Y:S04]  /*2e10*/  LDSM.16.M88.4 R48, [R18+0x11000] ;  /* 0x011000001230783b */ /* 0x000ea80000000200 */
[----:B------:R-:W3:Y:S04]  /*2e20*/  LDSM.16.M88.4 R52, [R14+0x2000] ;  /* 0x002000000e34783b */ /* 0x000ee80000000200 */
[----:B------:R-:W4:Y:S04]  /*2e30*/  LDSM.16.M88.4 R60, [R10] ;  /* 0x000000000a3c783b */ /* 0x000f280000000200 */
[----:B------:R-:W-:Y:S04]  /*2e40*/  LDSM.16.M88.4 R24, [R15] ;  /* 0x000000000f18783b */ /* 0x000fe80000000200 */
[----:B------:R-:W-:Y:S04]  /*2e50*/  LDSM.16.M88.4 R32, [R17+0x10000] ;  /* 0x010000001120783b */ /* 0x000fe80000000200 */
[----:B------:R-:W-:Y:S04]  /*2e60*/  LDSM.16.M88.4 R28, [R13+0x11000] ;  /* 0x011000000d1c783b */ /* 0x000fe80000000200 */
[----:B------:R-:W-:Y:S01]  /*2e70*/  LDSM.16.M88.4 R68, [R84+0x2000] ;  /* 0x002000005444783b */ /* 0x000fe20000000200 */
[C---:B-1----:R-:W-:Y:S08]  /*2e80*/  HMMA.16816.F32.BF16 R56, R36.reuse, R44, R56 ;  /* 0x0000002c2438723c */ /* 0x042ff00000041838 */
[----:B--2---:R-:W-:Y:S01]  /*2e90*/  HMMA.16816.F32.BF16 R36, R36, R48, R20 ;  /* 0x000000302424723c */ /* 0x004fe20000041814 */
[----:B------:R-:W1:Y:S07]  /*2ea0*/  LDSM.16.M88.4 R20, [R16+0x2000] ;  /* 0x002000001014783b */ /* 0x000e6e0000000200 */
[C---:B---3--:R-:W-:Y:S08]  /*2eb0*/  HMMA.16816.F32.BF16 R64, R52.reuse, R44, R64 ;  /* 0x0000002c3440723c */ /* 0x048ff00000041840 */
[----:B------:R-:W-:Y:S01]  /*2ec0*/  HMMA.16816.F32.BF16 R52, R52, R48, R40 ;  /* 0x000000303434723c */ /* 0x000fe20000041828 */
[----:B------:R-:W-:Y:S07]  /*2ed0*/  LDSM.16.M88.4 R40, [R73] ;  /* 0x000000004928783b */ /* 0x000fee0000000200 */
[C---:B----4-:R-:W-:Y:S08]  /*2ee0*/  HMMA.16816.F32.BF16 R56, R60.reuse, R46, R56 ;  /* 0x0000002e3c38723c */ /* 0x050ff00000041838 */
[----:B------:R-:W-:Y:S01]  /*2ef0*/  HMMA.16816.F32.BF16 R60, R60, R50, R36 ;  /* 0x000000323c3c723c */ /* 0x000fe20000041824 */
[----:B------:R-:W2:Y:S07]  /*2f00*/  LDSM.16.M88.4 R36, [R72+0x2000] ;  /* 0x002000004824783b */ /* 0x000eae0000000200 */
[C---:B-1----:R-:W-:Y:S01]  /*2f10*/  HMMA.16816.F32.BF16 R44, R20.reuse, R46, R64 ;  /* 0x0000002e142c723c */ /* 0x042fe20000041840 */
[----:B------:R-:W-:Y:S07]  /*2f20*/  LDSM.16.M88.4 R64, [R77] ;  /* 0x000000004d40783b */ /* 0x000fee0000000200 */
[----:B------:R-:W-:Y:S01]  /*2f30*/  HMMA.16816.F32.BF16 R52, R20, R50, R52 ;  /* 0x000000321434723c */ /* 0x000fe20000041834 */
[----:B------:R-:W1:Y:S04]  /*2f40*/  LDSM.16.M88.4 R48, [R74+0x2000] ;  /* 0x002000004a30783b */ /* 0x000e680000000200 */
[----:B------:R-:W3:Y:S03]  /*2f50*/  LDSM.16.M88.4 R20, [R76+0x10000] ;  /* 0x010000004c14783b */ /* 0x000ee60000000200 */
[C---:B------:R-:W-:Y:S08]  /*2f60*/  HMMA.16816.F32.BF16 R56, R24.reuse, R32, R56 ;  /* 0x000000201838723c */ /* 0x040ff00000041838 */
[----:B------:R-:W-:Y:S01]  /*2f70*/  HMMA.16816.F32.BF16 R60, R24, R28, R60 ;  /* 0x0000001c183c723c */ /* 0x000fe2000004183c */
[----:B------:R-:W4:Y:S07]  /*2f80*/  LDSM.16.M88.4 R24, [R75+0x11000] ;  /* 0x011000004b18783b */ /* 0x000f2e0000000200 */
[C---:B--2---:R-:W-:Y:S08]  /*2f90*/  HMMA.16816.F32.BF16 R44, R36.reuse, R32, R44 ;  /* 0x00000020242c723c */ /* 0x044ff0000004182c */
[----:B------:R-:W-:Y:S01]  /*2fa0*/  HMMA.16816.F32.BF16 R52, R36, R28, R52 ;  /* 0x0000001c2434723c */ /* 0x000fe20000041834 */
[----:B------:R-:W2:Y:S07]  /*2fb0*/  LDSM.16.M88.4 R36, [R78+0x2000] ;  /* 0x002000004e24783b */ /* 0x000eae0000000200 */
[C---:B------:R-:W-:Y:S08]  /*2fc0*/  HMMA.16816.F32.BF16 R56, R40.reuse, R34, R56 ;  /* 0x000000222838723c */ /* 0x040ff00000041838 */
[----:B------:R-:W-:Y:S01]  /*2fd0*/  HMMA.16816.F32.BF16 R60, R40, R30, R60 ;  /* 0x0000001e283c723c */ /* 0x000fe2000004183c */
[----:B------:R-:W2:Y:S07]  /*2fe0*/  LDSM.16.M88.4 R40, [R79] ;  /* 0x000000004f28783b */ /* 0x000eae0000000200 */
[C---:B-1----:R-:W-:Y:S08]  /*2ff0*/  HMMA.16816.F32.BF16 R44, R48.reuse, R34, R44 ;  /* 0x00000022302c723c */ /* 0x042ff0000004182c */
[----:B------:R-:W-:Y:S01]  /*3000*/  HMMA.16816.F32.BF16 R32, R48, R30, R52 ;  /* 0x0000001e3020723c */ /* 0x000fe20000041834 */
[----:B------:R-:W-:Y:S04]  /*3010*/  LDSM.16.M88.4 R48, [R82] ;  /* 0x000000005230783b */ /* 0x000fe80000000200 */
[----:B------:R-:W1:Y:S03]  /*3020*/  LDSM.16.M88.4 R52, [R81+0x10000] ;  /* 0x010000005134783b */ /* 0x000e660000000200 */
[C---:B---3--:R-:W-:Y:S08]  /*3030*/  HMMA.16816.F32.BF16 R56, R64.reuse, R20, R56 ;  /* 0x000000144038723c */ /* 0x048ff00000041838 */
[----:B----4-:R-:W-:Y:S01]  /*3040*/  HMMA.16816.F32.BF16 R60, R64, R24, R60 ;  /* 0x00000018403c723c */ /* 0x010fe2000004183c */
[----:B------:R-:W-:Y:S07]  /*3050*/  LDSM.16.M88.4 R64, [R86] ;  /* 0x000000005640783b */ /* 0x000fee0000000200 */
[C---:B--2---:R-:W-:Y:S01]  /*3060*/  HMMA.16816.F32.BF16 R28, R36.reuse, R20, R44 ;  /* 0x00000014241c723c */ /* 0x044fe2000004182c */
[----:B------:R-:W2:Y:S07]  /*3070*/  LDSM.16.M88.4 R44, [R80+0x2000] ;  /* 0x00200000502c783b */ /* 0x000eae0000000200 */
[----:B------:R-:W-:Y:S08]  /*3080*/  HMMA.16816.F32.BF16 R32, R36, R24, R32 ;  /* 0x000000182420723c */ /* 0x000ff00000041820 */
[C---:B------:R-:W-:Y:S01]  /*3090*/  HMMA.16816.F32.BF16 R36, R40.reuse, R22, R56 ;  /* 0x000000162824723c */ /* 0x040fe20000041838 */
[----:B------:R-:W3:Y:S07]  /*30a0*/  LDSM.16.M88.4 R56, [R83+0x11000] ;  /* 0x011000005338783b */ /* 0x000eee0000000200 */
[----:B------:R-:W-:Y:S01]  /*30b0*/  HMMA.16816.F32.BF16 R40, R40, R26, R60 ;  /* 0x0000001a2828723c */ /* 0x000fe2000004183c */
[----:B------:R-:W4:Y:S04]  /*30c0*/  LDSM.16.M88.4 R60, [R85+0x2000] ;  /* 0x00200000553c783b */ /* 0x000f280000000200 */
[----:B------:R-:W-:Y:S11]  /*30d0*/  BAR.SYNC.DEFER_BLOCKING 0x0 ;  /* 0x0000000000007b1d */ /* 0x000ff60000010000 */
[----:B-1----:R-:W-:Y:S08]  /*30e0*/  HMMA.16816.F32.BF16 R36, R48, R52, R36 ;  /* 0x000000343024723c */ /* 0x002ff00000041824 */
[C---:B--2---:R-:W-:Y:S01]  /*30f0*/  HMMA.16816.F32.BF16 R28, R44.reuse, R22, R28 ;  /* 0x000000162c1c723c */ /* 0x044fe2000004181c */
[----:B------:R-:W-:Y:S01]  /*3100*/  @!PT LDS RZ, [RZ] ;  /* 0x00000000fffff984 */ /* 0x000fe20000000800 */
[----:B------:R-:W-:Y:S01]  /*3110*/  @!PT LDS RZ, [RZ] ;  /* 0x00000000fffff984 */ /* 0x000fe20000000800 */
[----:B------:R-:W-:Y:S01]  /*3120*/  @!PT LDS RZ, [RZ] ;  /* 0x00000000fffff984 */ /* 0x000fe20000000800 */
[----:B------:R1:W-:Y:S07]  /*3130*/  LDGSTS.E.BYPASS.128 [R12], [R108.64+-0x800], !PT ;  /* 0x000008006c0c7fae */ /* 0x0003ee000f901c44 */
[----:B------:R-:W-:Y:S01]  /*3140*/  HMMA.16816.F32.BF16 R32, R44, R26, R32 ;  /* 0x0000001a2c20723c */ /* 0x000fe20000041820 */
[----:B------:R1:W-:Y:S04]  /*3150*/  LDGSTS.E.BYPASS.128 [R12+0x800], [R110.64+-0x800], !PT ;  /* 0x008008006e0c7fae */ /* 0x0003e8000f901c44 */
[----:B------:R1:W-:Y:S03]  /*3160*/  LDGSTS.E.BYPASS.128 [R12+0x1000], [R88.64+-0x800], !PT ;  /* 0x01000800580c7fae */ /* 0x0003e6000f901c44 */
[----:B---3--:R-:W-:Y:S01]  /*3170*/  HMMA.16816.F32.BF16 R40, R48, R56, R40 ;  /* 0x000000383028723c */ /* 0x008fe20000041828 */
[----:B------:R1:W-:Y:S04]  /*3180*/  LDGSTS.E.BYPASS.128 [R12+0x1800], [R90.64+-0x800], !PT ;  /* 0x018008005a0c7fae */ /* 0x0003e8000f901c44 */
[----:B------:R1:W-:Y:S03]  /*3190*/  LDGSTS.E.BYPASS.128 [R12+0x2000], [R92.64+-0x800], !PT ;  /* 0x020008005c0c7fae */ /* 0x0003e6000f901c44 */
[----:B------:R-:W-:Y:S01]  /*31a0*/  HMMA.16816.F32.BF16 R36, R64, R54, R36 ;  /* 0x000000364024723c */ /* 0x000fe20000041824 */
[----:B------:R1:W-:Y:S04]  /*31b0*/  LDGSTS.E.BYPASS.128 [R12+0x2800], [R94.64+-0x800], !PT ;  /* 0x028008005e0c7fae */ /* 0x0003e8000f901c44 */
[----:B------:R1:W-:Y:S03]  /*31c0*/  LDGSTS.E.BYPASS.128 [R12+0x3000], [R96.64+-0x800], !PT ;  /* 0x03000800600c7fae */ /* 0x0003e6000f901c44 */
[----:B----4-:R-:W-:Y:S01]  /*31d0*/  HMMA.16816.F32.BF16 R28, R60, R52, R28 ;  /* 0x000000343c1c723c */ /* 0x010fe2000004181c */
[----:B------:R1:W-:Y:S04]  /*31e0*/  LDGSTS.E.BYPASS.128 [R12+0x3800], [R98.64+-0x800], !PT ;  /* 0x03800800620c7fae */ /* 0x0003e8000f901c44 */
[----:B------:R-:W0:Y:S03]  /*31f0*/  LDGDEPBAR ;  /* 0x00000000000079af */ /* 0x000e260000000000 */
[----:B------:R-:W-:Y:S01]  /*3200*/  HMMA.16816.F32.BF16 R40, R64, R58, R40 ;  /* 0x0000003a4028723c */ /* 0x000fe20000041828 */
[----:B------:R1:W-:Y:S04]  /*3210*/  LDGSTS.E.BYPASS.128 [R12+0x10000], [R100.64+-0x800], !PT ;  /* 0x10000800640c7fae */ /* 0x0003e8000f901c44 */
[----:B------:R1:W-:Y:S03]  /*3220*/  LDGSTS.E.BYPASS.128 [R12+0x10800], [R102.64+-0x800], !PT ;  /* 0x10800800660c7fae */ /* 0x0003e6000f901c44 */
[----:B------:R-:W-:Y:S01]  /*3230*/  HMMA.16816.F32.BF16 R32, R60, R56, R32 ;  /* 0x000000383c20723c */ /* 0x000fe20000041820 */
[----:B------:R1:W-:Y:S04]  /*3240*/  LDGSTS.E.BYPASS.128 [R12+0x11000], [R104.64+-0x800], !PT ;  /* 0x11000800680c7fae */ /* 0x0003e8000f901c44 */
[----:B------:R1:W-:Y:S03]  /*3250*/  LDGSTS.E.BYPASS.128 [R12+0x11800], [R106.64+-0x800], !PT ;  /* 0x118008006a0c7fae */ /* 0x0003e6000f901c44 */
[----:B------:R-:W-:Y:S01]  /*3260*/  HMMA.16816.F32.BF16 R28, R68, R54, R28 ;  /* 0x00000036441c723c */ /* 0x000fe2000004181c */
[----:B------:R-:W0:-:S15]  /*3270*/  LDGDEPBAR ;  /* 0x00000000000079af */ /* 0x000e1e0000000000 */
[----:B------:R-:W-:Y:S01]  /*3280*/  HMMA.16816.F32.BF16 R32, R68, R58, R32 ;  /* 0x0000003a4420723c */ /* 0x000fe20000041820 */
[----:B------:R-:W-:-:S04]  /*3290*/  DEPBAR.LE SB0, 0x6 ;  /* 0x000081800000791a */ /* 0x000fc80000000000 */
[----:B------:R-:W-:Y:S06]  /*32a0*/  BAR.SYNC.DEFER_BLOCKING 0x0 ;  /* 0x0000000000007b1d */ /* 0x000fec0000010000 */
[----:B------:R2:W-:Y:S04]  /*32b0*/  LDSM.16.M88.4 R20, [R9+0x4000] ;  /* 0x004000000914783b */ /* 0x0005e80000000200 */
[----:B------:R3:W4:Y:S04]  /*32c0*/  LDSM.16.M88.4 R24, [R11+0x12000] ;  /* 0x012000000b18783b */ /* 0x0007280000000200 */
[----:B------:R-:W1:Y:S01]  /*32d0*/  LDSM.16.M88.4 R44, [R18+0x13000] ;  /* 0x01300000122c783b */ /* 0x000e620000000200 */
[----:B--2---:R-:W-:-:S03]  /*32e0*/  IMAD.SHL.U32 R9, R8, 0x2, RZ ;  /* 0x0000000208097824 */ /* 0x004fc600078e00ff */
[----:B------:R2:W-:Y:S01]  /*32f0*/  LDSM.16.M88.4 R60, [R10+0x4000] ;  /* 0x004000000a3c783b */ /* 0x0005e20000000200 */
[----:B---3--:R-:W-:-:S03]  /*3300*/  IMAD.SHL.U32 R11, R6, 0x8, RZ ;  /* 0x00000008060b7824 */ /* 0x008fc600078e00ff */
[----:B------:R-:W3:Y:S04]  /*3310*/  LDSM.16.M88.4 R48, [R14+0x6000] ;  /* 0x006000000e30783b */ /* 0x000ee80000000200 */
[----:B------:R-:W-:Y:S01]  /*3320*/  LDSM.16.M88.4 R52, [R15+0x4000] ;  /* 0x004000000f34783b */ /* 0x000fe20000000200 */
[----:B--2---:R-:W-:-:S03]  /*3330*/  LOP3.LUT R10, R9, 0x6, RZ, 0xc0, !PT ;  /* 0x00000006090a7812 */ /* 0x004fc600078ec0ff */
[----:B------:R-:W2:Y:S02]  /*3340*/  LDSM.16.M88.4 R56, [R17+0x12000] ;  /* 0x012000001138783b */ /* 0x000ea40000000200 */
[----:B------:R-:W-:Y:S01]  /*3350*/  IMAD R10, R3, 0x8, R10 ;  /* 0x00000008030a7824 */ /* 0x000fe200078e020a */
[----:B------:R-:W-:Y:S01]  /*3360*/  LOP3.LUT R3, R4, 0x40, RZ, 0xc0, !PT ;  /* 0x0000004004037812 */ /* 0x000fe200078ec0ff */
[----:B------:R4:W2:Y:S03]  /*3370*/  LDSM.16.M88.4 R64, [R13+0x13000] ;  /* 0x013000000d40783b */ /* 0x0008a60000000200 */
[----:B------:R-:W-:Y:S01]  /*3380*/  IADD3 R10, R2, R10, R3 ;  /* 0x0000000a020a7210 */ /* 0x000fe20007ffe003 */
[----:B------:R-:W-:Y:S03]  /*3390*/  LDSM.16.M88.4 R68, [R86+0x4000] ;  /* 0x004000005644783b */ /* 0x000fe60000000200 */
[----:B------:R-:W-:-:S02]  /*33a0*/  IADD3 R10, R11, R10, R5 ;  /* 0x0000000a0b0a7210 */ /* 0x000fc40007ffe005 */
[--C-:B----4-:R-:W-:Y:S02]  /*33b0*/  LOP3.LUT R13, R11, 0x180, R4.reuse, 0xf8, !PT ;  /* 0x000001800b0d7812 */ /* 0x110fe400078ef804 */
[C---:B------:R-:W-:Y:S02]  /*33c0*/  LOP3.LUT R5, R10.reuse, 0x100, RZ, 0x3c, !PT ;  /* 0x000001000a057812 */ /* 0x040fe400078e3cff */
[----:B------:R-:W-:Y:S02]  /*33d0*/  LOP3.LUT R13, R13, 0x78, R4, 0xf8, !PT ;  /* 0x000000780d0d7812 */ /* 0x000fe400078ef804 */
[C---:B------:R-:W-:Y:S01]  /*33e0*/  LOP3.LUT R11, R10.reuse, 0x110, RZ, 0x3c, !PT ;  /* 0x000001100a0b7812 */ /* 0x040fe200078e3cff */
[----:B------:R-:W-:Y:S01]  /*33f0*/  HMMA.16816.F32.BF16 R36, R20, R24, R36 ;  /* 0x000000181424723c */ /* 0x000fe20000041824 */
[----:B------:R-:W-:Y:S02]  /*3400*/  SHF.R.U32.HI R9, RZ, 0x2, R13 ;  /* 0x00000002ff097819 */ /* 0x000fe4000001160d */
[----:B------:R-:W-:-:S02]  /*3410*/  LOP3.LUT R14, R10, 0x10, RZ, 0x3c, !PT ;  /* 0x000000100a0e7812 */ /* 0x000fc400078e3cff */
[----:B------:R-:W-:Y:S02]  /*3420*/  LOP3.LUT R2, R9, 0xf8, RZ, 0xc0, !PT ;  /* 0x000000f809027812 */ /* 0x000fe400078ec0ff */
[----:B------:R-:W-:Y:S01]  /*3430*/  SHF.R.U32.HI R9, RZ, 0x2, R5 ;  /* 0x00000002ff097819 */ /* 0x000fe20000011605 */
[----:B-1----:R-:W-:Y:S01]  /*3440*/  HMMA.16816.F32.BF16 R40, R20, R44, R40 ;  /* 0x0000002c1428723c */ /* 0x002fe20000041828 */
[----:B------:R-:W1:Y:S01]  /*3450*/  LDSM.16.M88.4 R20, [R16+0x6000] ;  /* 0x006000001014783b */ /* 0x000e620000000200 */
[----:B------:R-:W-:Y:S01]  /*3460*/  IMAD.IADD R15, R13, 0x1, R2 ;  /* 0x000000010d0f7824 */ /* 0x000fe200078e0202 */
[----:B------:R-:W-:Y:S02]  /*3470*/  SHF.R.U32.HI R2, RZ, 0x2, R10 ;  /* 0x00000002ff027819 */ /* 0x000fe4000001160a */
[----:B------:R-:W-:Y:S01]  /*3480*/  SHF.R.U32.HI R13, RZ, 0x2, R11 ;  /* 0x00000002ff0d7819 */ /* 0x000fe2000001160b */
[----:B------:R-:W-:Y:S01]  /*3490*/  IMAD.SHL.U32 R15, R15, 0x2, RZ ;  /* 0x000000020f0f7824 */ /* 0x000fe200078e00ff */
[----:B------:R-:W-:Y:S01]  /*34a0*/  LOP3.LUT R3, R2, 0x3ffffff8, RZ, 0xc0, !PT ;  /* 0x3ffffff802037812 */ /* 0x000fe200078ec0ff */
[----:B---3--:R-:W-:Y:S01]  /*34b0*/  HMMA.16816.F32.BF16 R28, R48, R24, R28 ;  /* 0x00000018301c723c */ /* 0x008fe2000004181c */
[----:B------:R-:W-:-:S02]  /*34c0*/  LOP3.LUT R2, R9, 0x3ffffff8, RZ, 0xc0, !PT ;  /* 0x3ffffff809027812 */ /* 0x000fc400078ec0ff */
[----:B------:R-:W-:Y:S01]  /*34d0*/  LOP3.LUT R4, R7, 0x18, R4, 0xf8, !PT ;  /* 0x0000001807047812 */ /* 0x000fe200078ef804 */
[----:B------:R-:W-:Y:S02]  /*34e0*/  IMAD.IADD R10, R10, 0x1, R3 ;  /* 0x000000010a0a7824 */ /* 0x000fe400078e0203 */
[----:B------:R-:W-:Y:S01]  /*34f0*/  IMAD.IADD R2, R5, 0x1, R2 ;  /* 0x0000000105027824 */ /* 0x000fe200078e0202 */
[----:B------:R-:W-:Y:S01]  /*3500*/  ISETP.GE.AND P0, PT, R4, 0xc00, PT ;  /* 0x00000c000400780c */ /* 0x000fe20003f06270 */
[C---:B------:R-:W-:Y:S01]  /*3510*/  HMMA.16816.F32.BF16 R36, R60.reuse, R26, R36 ;  /* 0x0000001a3c24723c */ /* 0x040fe20000041824 */
[----:B------:R-:W-:Y:S01]  /*3520*/  IMAD.IADD R14, R3, 0x1, R14 ;  /* 0x00000001030e7824 */ /* 0x000fe200078e020e */
[----:B------:R-:W-:Y:S01]  /*3530*/  SHF.R.U32.HI R3, RZ, 0x2, R6 ;  /* 0x00000002ff037819 */ /* 0x000fe20000011606 */
[----:B------:R-:W-:Y:S02]  /*3540*/  IMAD.SHL.U32 R10, R10, 0x2, RZ ;  /* 0x000000020a0a7824 */ /* 0x000fe400078e00ff */
[----:B------:R-:W-:Y:S01]  /*3550*/  IMAD.SHL.U32 R5, R2, 0x2, RZ ;  /* 0x0000000202057824 */ /* 0x000fe200078e00ff */
[----:B------:R-:W-:Y:S01]  /*3560*/  SHF.R.U32.HI R2, RZ, 0x2, R8 ;  /* 0x00000002ff027819 */ /* 0x000fe20000011608 */
[----:B------:R-:W-:Y:S01]  /*3570*/  IMAD.SHL.U32 R14, R14, 0x2, RZ ;  /* 0x000000020e0e7824 */ /* 0x000fe200078e00ff */
[----:B------:R-:W-:Y:S01]  /*3580*/  HMMA.16816.F32.BF16 R40, R60, R46, R40 ;  /* 0x0000002e3c28723c */ /* 0x000fe20000041828 */
[----:B------:R-:W-:Y:S01]  /*3590*/  LDSM.16.M88.4 R60, [R72+0x6000] ;  /* 0x00600000483c783b */ /* 0x000fe20000000200 */
[----:B------:R-:W-:-:S04]  /*35a0*/  LOP3.LUT R2, R3, 0xf, R2, 0xf8, !PT ;  /* 0x0000000f03027812 */ /* 0x000fc800078ef802 */
[----:B------:R-:W-:Y:S02]  /*35b0*/  LOP3.LUT R19, R2, R19, RZ, 0xfc, !PT ;  /* 0x0000001302137212 */ /* 0x000fe400078efcff */
[----:B------:R-:W-:Y:S01]  /*35c0*/  HMMA.16816.F32.BF16 R32, R48, R44, R32 ;  /* 0x0000002c3020723c */ /* 0x000fe20000041820 */
[----:B------:R-:W3:Y:S01]  /*35d0*/  LDSM.16.M88.4 R48, [R73+0x4000] ;  /* 0x004000004930783b */ /* 0x000ee20000000200 */
[C---:B------:R-:W-:Y:S02]  /*35e0*/  LOP3.LUT R2, R19.reuse, 0x20, RZ, 0xfc, !PT ;  /* 0x0000002013027812 */ /* 0x040fe400078efcff */
[C---:B------:R-:W-:Y:S01]  /*35f0*/  ISETP.LT.AND P1, PT, R19.reuse, 0x4d, !P0 ;  /* 0x0000004d1300780c */ /* 0x040fe20004721270 */
[----:B------:R-:W-:Y:S01]  /*3600*/  IMAD R19, R19, 0xc00, R4 ;  /* 0x00000c0013137824 */ /* 0x000fe200078e0204 */
[----:B------:R-:W-:Y:S02]  /*3610*/  ISETP.LT.AND P0, PT, R2, 0x4d, !P0 ;  /* 0x0000004d0200780c */ /* 0x000fe40004701270 */
[----:B--2---:R-:W-:Y:S01]  /*3620*/  HMMA.16816.F32.BF16 R36, R52, R56, R36 ;  /* 0x000000383424723c */ /* 0x004fe20000041824 */
[----:B------:R-:W-:-:S07]  /*3630*/  IMAD.WIDE R2, R19, R0, c[0x0][0x170] ;  /* 0x00005c0013027625 */ /* 0x000fce00078e0200 */
[----:B------:R-:W-:Y:S01]  /*3640*/  HMMA.16816.F32.BF16 R40, R52, R64, R40 ;  /* 0x000000403428723c */ /* 0x000fe20000041828 */
[----:B------:R-:W-:Y:S07]  /*3650*/  LDSM.16.M88.4 R52, [R75+0x13000] ;  /* 0x013000004b34783b */ /* 0x000fee0000000200 */
[C---:B-1----:R-:W-:Y:S01]  /*3660*/  HMMA.16816.F32.BF16 R28, R20.reuse, R26, R28 ;  /* 0x0000001a141c723c */ /* 0x042fe2000004181c */
[----:B------:R-:W-:Y:S07]  /*3670*/  LDSM.16.M88.4 R24, [R74+0x6000] ;  /* 0x006000004a18783b */ /* 0x000fee0000000200 */
[----:B------:R-:W-:Y:S01]  /*3680*/  HMMA.16816.F32.BF16 R32, R20, R46, R32 ;  /* 0x0000002e1420723c */ /* 0x000fe20000041820 */
[----:B------:R-:W1:Y:S04]  /*3690*/  LDSM.16.M88.4 R20, [R77+0x4000] ;  /* 0x004000004d14783b */ /* 0x000e680000000200 */
[----:B------:R-:W2:Y:S03]  /*36a0*/  LDSM.16.M88.4 R44, [R76+0x12000] ;  /* 0x012000004c2c783b */ /* 0x000ea60000000200 */
[C---:B---3--:R-:W-:Y:S08]  /*36b0*/  HMMA.16816.F32.BF16 R36, R48.reuse, R58, R36 ;  /* 0x0000003a3024723c */ /* 0x048ff00000041824 */
[----:B------:R-:W-:Y:S01]  /*36c0*/  HMMA.16816.F32.BF16 R40, R48, R66, R40 ;  /* 0x000000423028723c */ /* 0x000fe20000041828 */
[----:B------:R-:W-:Y:S07]  /*36d0*/  LDSM.16.M88.4 R48, [R78+0x6000] ;  /* 0x006000004e30783b */ /* 0x000fee0000000200 */
[C---:B------:R-:W-:Y:S08]  /*36e0*/  HMMA.16816.F32.BF16 R28, R60.reuse, R56, R28 ;  /* 0x000000383c1c723c */ /* 0x040ff0000004181c */
[----:B------:R-:W-:Y:S01]  /*36f0*/  HMMA.16816.F32.BF16 R32, R60, R64, R32 ;  /* 0x000000403c20723c */ /* 0x000fe20000041820 */
[----:B------:R-:W3:Y:S07]  /*3700*/  LDSM.16.M88.4 R60, [R79+0x4000] ;  /* 0x004000004f3c783b */ /* 0x000eee0000000200 */
[C---:B-1----:R-:W-:Y:S08]  /*3710*/  HMMA.16816.F32.BF16 R40, R20.reuse, R52, R40 ;  /* 0x000000341428723c */ /* 0x042ff00000041828 */
[----:B--2---:R-:W-:Y:S01]  /*3720*/  HMMA.16816.F32.BF16 R36, R20, R44, R36 ;  /* 0x0000002c1424723c */ /* 0x004fe20000041824 */
[----:B------:R-:W-:Y:S07]  /*3730*/  LDSM.16.M88.4 R20, [R80+0x6000] ;  /* 0x006000005014783b */ /* 0x000fee0000000200 */
[C---:B------:R-:W-:Y:S01]  /*3740*/  HMMA.16816.F32.BF16 R28, R24.reuse, R58, R28 ;  /* 0x0000003a181c723c */ /* 0x040fe2000004181c */
[----:B------:R-:W-:Y:S07]  /*3750*/  LDSM.16.M88.4 R56, [R81+0x12000] ;  /* 0x012000005138783b */ /* 0x000fee0000000200 */
[----:B------:R-:W-:Y:S01]  /*3760*/  HMMA.16816.F32.BF16 R32, R24, R66, R32 ;  /* 0x000000421820723c */ /* 0x000fe20000041820 */
[----:B------:R-:W1:Y:S04]  /*3770*/  LDSM.16.M88.4 R24, [R82+0x4000] ;  /* 0x004000005218783b */ /* 0x000e680000000200 */
[----:B------:R-:W2:Y:S03]  /*3780*/  LDSM.16.M88.4 R64, [R83+0x13000] ;  /* 0x013000005340783b */ /* 0x000ea60000000200 */
[C---:B---3--:R-:W-:Y:S08]  /*3790*/  HMMA.16816.F32.BF16 R36, R60.reuse, R46, R36 ;  /* 0x0000002e3c24723c */ /* 0x048ff00000041824 */
[----:B------:R-:W-:Y:S01]  /*37a0*/  HMMA.16816.F32.BF16 R40, R60, R54, R40 ;  /* 0x000000363c28723c */ /* 0x000fe20000041828 */
[----:B------:R-:W3:Y:S04]  /*37b0*/  LDSM.16.M88.4 R60, [R85+0x6000] ;  /* 0x00600000553c783b */ /* 0x000ee80000000200 */
[----:B------:R-:W4:Y:S03]  /*37c0*/  LDSM.16.M88.4 R84, [R84+0x6000] ;  /* 0x006000005454783b */ /* 0x000f260000000200 */
[C---:B------:R-:W-:Y:S01]  /*37d0*/  HMMA.16816.F32.BF16 R28, R48.reuse, R44, R28 ;  /* 0x0000002c301c723c */ /* 0x040fe2000004181c */
[----:B------:R-:W-:Y:S07]  /*37e0*/  BAR.SYNC.DEFER_BLOCKING 0x0 ;  /* 0x0000000000007b1d */ /* 0x000fee0000010000 */
[----:B------:R-:W-:Y:S08]  /*37f0*/  HMMA.16816.F32.BF16 R32, R48, R52, R32 ;  /* 0x000000343020723c */ /* 0x000ff00000041820 */
[C---:B-1----:R-:W-:Y:S08]  /*3800*/  HMMA.16816.F32.BF16 R36, R24.reuse, R56, R36 ;  /* 0x000000381824723c */ /* 0x042ff00000041824 */
[----:B--2---:R-:W-:Y:S01]  /*3810*/  HMMA.16816.F32.BF16 R40, R24, R64, R40 ;  /* 0x000000401828723c */ /* 0x004fe20000041828 */
[----:B------:R-:W-:Y:S01]  /*3820*/  @!PT LDS RZ, [RZ] ;  /* 0x00000000fffff984 */ /* 0x000fe20000000800 */
[----:B------:R-:W-:Y:S01]  /*3830*/  @!PT LDS RZ, [RZ] ;  /* 0x00000000fffff984 */ /* 0x000fe20000000800 */
[----:B------:R-:W-:Y:S01]  /*3840*/  @!PT LDS RZ, [RZ] ;  /* 0x00000000fffff984 */ /* 0x000fe20000000800 */
[----:B------:R1:W-:Y:S04]  /*3850*/  LDGSTS.E.BYPASS.128 [R12+0x4000], [R108.64+-0x700], !PT ;  /* 0x040009006c0c7fae */ /* 0x0003e8000f901c44 */
[----:B------:R1:W-:Y:S03]  /*3860*/  LDGSTS.E.BYPASS.128 [R12+0x4800], [R110.64+-0x700], !PT ;  /* 0x048009006e0c7fae */ /* 0x0003e6000f901c44 */
[----:B------:R-:W-:Y:S01]  /*3870*/  HMMA.16816.F32.BF16 R28, R20, R46, R28 ;  /* 0x0000002e141c723c */ /* 0x000fe2000004181c */
[----:B------:R1:W-:Y:S04]  /*3880*/  LDGSTS.E.BYPASS.128 [R12+0x5000], [R88.64+-0x700], !PT ;  /* 0x05000900580c7fae */ /* 0x0003e8000f901c44 */
[----:B------:R1:W-:Y:S03]  /*3890*/  LDGSTS.E.BYPASS.128 [R12+0x5800], [R90.64+-0x700], !PT ;  /* 0x058009005a0c7fae */ /* 0x0003e6000f901c44 */
[C---:B------:R-:W-:Y:S01]  /*38a0*/  HMMA.16816.F32.BF16 R36, R68.reuse, R58, R36 ;  /* 0x0000003a4424723c */ /* 0x040fe20000041824 */
[----:B------:R1:W-:Y:S04]  /*38b0*/  LDGSTS.E.BYPASS.128 [R12+0x6000], [R92.64+-0x700], !PT ;  /* 0x060009005c0c7fae */ /* 0x0003e8000f901c44 */
[----:B------:R1:W-:Y:S03]  /*38c0*/  LDGSTS.E.BYPASS.128 [R12+0x6800], [R94.64+-0x700], !PT ;  /* 0x068009005e0c7fae */ /* 0x0003e6000f901c44 */
[----:B------:R-:W-:Y:S01]  /*38d0*/  HMMA.16816.F32.BF16 R40, R68, R66, R40 ;  /* 0x000000424428723c */ /* 0x000fe20000041828 */
[----:B------:R1:W-:Y:S04]  /*38e0*/  LDGSTS.E.BYPASS.128 [R12+0x7000], [R96.64+-0x700], !PT ;  /* 0x07000900600c7fae */ /* 0x0003e8000f901c44 */
[----:B------:R1:W-:Y:S03]  /*38f0*/  LDGSTS.E.BYPASS.128 [R12+0x7800], [R98.64+-0x700], !PT ;  /* 0x07800900620c7fae */ /* 0x0003e6000f901c44 */
[----:B------:R-:W-:Y:S01]  /*3900*/  HMMA.16816.F32.BF16 R32, R20, R54, R32 ;  /* 0x000000361420723c */ /* 0x000fe20000041820 */
[----:B------:R-:W0:Y:S04]  /*3910*/  LDGDEPBAR ;  /* 0x00000000000079af */ /* 0x000e280000000000 */
[----:B------:R1:W-:Y:S03]  /*3920*/  LDGSTS.E.BYPASS.128 [R12+0x12000], [R100.64+-0x700], !PT ;  /* 0x12000900640c7fae */ /* 0x0003e6000f901c44 */
[----:B------:R-:W-:Y:S01]  /*3930*/  F2FP.BF16.PACK_AB R37, R37, R36 ;  /* 0x000000242525723e */ /* 0x000fe200000010ff */
[----:B------:R1:W-:Y:S01]  /*3940*/  LDGSTS.E.BYPASS.128 [R12+0x12800], [R102.64+-0x700], !PT ;  /* 0x12800900660c7fae */ /* 0x0003e2000f901c44 */
[----:B------:R-:W-:Y:S01]  /*3950*/  F2FP.BF16.PACK_AB R38, R39, R38 ;  /* 0x000000262726723e */ /* 0x000fe200000010ff */
[----:B---3--:R-:W-:Y:S02]  /*3960*/  HMMA.16816.F32.BF16 R28, R60, R56, R28 ;  /* 0x000000383c1c723c */ /* 0x008fe4000004181c */
[----:B------:R1:W-:Y:S03]  /*3970*/  LDGSTS.E.BYPASS.128 [R12+0x13000], [R104.64+-0x700], !PT ;  /* 0x13000900680c7fae */ /* 0x0003e6000f901c44 */
[----:B------:R-:W-:Y:S01]  /*3980*/  F2FP.BF16.PACK_AB R41, R41, R40 ;  /* 0x000000282929723e */ /* 0x000fe200000010ff */
[----:B------:R1:W-:Y:S01]  /*3990*/  LDGSTS.E.BYPASS.128 [R12+0x13800], [R106.64+-0x700], !PT ;  /* 0x138009006a0c7fae */ /* 0x0003e2000f901c44 */
[----:B------:R-:W-:-:S03]  /*39a0*/  F2FP.BF16.PACK_AB R43, R43, R42 ;  /* 0x0000002a2b2b723e */ /* 0x000fc600000010ff */
[----:B------:R-:W0:Y:S03]  /*39b0*/  LDGDEPBAR ;  /* 0x00000000000079af */ /* 0x000e260000000000 */
[----:B------:R-:W-:Y:S01]  /*39c0*/  HMMA.16816.F32.BF16 R32, R60, R64, R32 ;  /* 0x000000403c20723c */ /* 0x000fe20000041820 */
[----:B-1----:R-:W-:-:S05]  /*39d0*/  LOP3.LUT R12, R13, 0x3ffffff8, RZ, 0xc0, !PT ;  /* 0x3ffffff80d0c7812 */ /* 0x002fca00078ec0ff */
[----:B------:R-:W-:-:S05]  /*39e0*/  IMAD.IADD R12, R11, 0x1, R12 ;  /* 0x000000010b0c7824 */ /* 0x000fca00078e020c */
[----:B----4-:R-:W-:Y:S01]  /*39f0*/  HMMA.16816.F32.BF16 R28, R84, R58, R28 ;  /* 0x0000003a541c723c */ /* 0x010fe2000004181c */
[----:B------:R-:W-:Y:S01]  /*3a00*/  IMAD.SHL.U32 R12, R12, 0x2, RZ ;  /* 0x000000020c0c7824 */ /* 0x000fe200078e00ff */
[----:B------:R-:W-:-:S04]  /*3a10*/  DEPBAR.LE SB0, 0x0 ;  /* 0x000080000000791a */ /* 0x000fc80000000000 */
[----:B------:R-:W-:Y:S07]  /*3a20*/  BAR.SYNC.DEFER_BLOCKING 0x0 ;  /* 0x0000000000007b1d */ /* 0x000fee0000010000 */
[----:B------:R-:W-:Y:S11]  /*3a30*/  HMMA.16816.F32.BF16 R32, R84, R66, R32 ;  /* 0x000000425420723c */ /* 0x000ff60000041820 */
[----:B------:R-:W-:-:S02]  /*3a40*/  F2FP.BF16.PACK_AB R29, R29, R28 ;  /* 0x0000001c1d1d723e */ /* 0x000fc400000010ff */
[----:B------:R-:W-:Y:S01]  /*3a50*/  F2FP.BF16.PACK_AB R30, R31, R30 ;  /* 0x0000001e1f1e723e */ /* 0x000fe200000010ff */
[----:B------:R-:W-:Y:S10]  /*3a60*/  STS [R10], R37 ;  /* 0x000000250a007388 */ /* 0x000ff40000000800 */
[----:B------:R-:W-:-:S02]  /*3a70*/  F2FP.BF16.PACK_AB R33, R33, R32 ;  /* 0x000000202121723e */ /* 0x000fc400000010ff */
[----:B------:R-:W-:Y:S01]  /*3a80*/  F2FP.BF16.PACK_AB R35, R35, R34 ;  /* 0x000000222323723e */ /* 0x000fe200000010ff */
[----:B------:R-:W-:Y:S04]  /*3a90*/  STS [R5], R38 ;  /* 0x0000002605007388 */ /* 0x000fe80000000800 */
[----:B------:R-:W-:Y:S04]  /*3aa0*/  STS [R14], R41 ;  /* 0x000000290e007388 */ /* 0x000fe80000000800 */
[----:B------:R-:W-:Y:S04]  /*3ab0*/  STS [R12], R43 ;  /* 0x0000002b0c007388 */ /* 0x000fe80000000800 */
[----:B------:R-:W-:Y:S06]  /*3ac0*/  BAR.SYNC.DEFER_BLOCKING 0x0 ;  /* 0x0000000000007b1d */ /* 0x000fec0000010000 */
[----:B------:R-:W1:Y:S04]  /*3ad0*/  LDS.128 R20, [R15] ;  /* 0x000000000f147984 */ /* 0x000e680000000c00 */
[----:B------:R-:W-:Y:S06]  /*3ae0*/  BAR.SYNC.DEFER_BLOCKING 0x0 ;  /* 0x0000000000007b1d */ /* 0x000fec0000010000 */
[----:B------:R2:W-:Y:S04]  /*3af0*/  STS [R10], R29 ;  /* 0x0000001d0a007388 */ /* 0x0005e80000000800 */
[----:B------:R2:W-:Y:S04]  /*3b00*/  STS [R5], R30 ;  /* 0x0000001e05007388 */ /* 0x0005e80000000800 */
[----:B------:R2:W-:Y:S04]  /*3b10*/  STS [R14], R33 ;  /* 0x000000210e007388 */ /* 0x0005e80000000800 */
[----:B------:R2:W-:Y:S04]  /*3b20*/  STS [R12], R35 ;  /* 0x000000230c007388 */ /* 0x0005e80000000800 */
[----:B------:R-:W-:Y:S06]  /*3b30*/  BAR.SYNC.DEFER_BLOCKING 0x0 ;  /* 0x0000000000007b1d */ /* 0x000fec0000010000 */
[----:B-1----:R2:W-:Y:S01]  /*3b40*/  @P1 STG.E.128 [R2.64], R20 ;  /* 0x0000001402001986 */ /* 0x0025e2000c101d04 */
[----:B------:R-:W-:Y:S05]  /*3b50*/  @!P0 EXIT ;  /* 0x000000000000894d */ /* 0x000fea0003800000 */
[----:B--2---:R-:W1:Y:S01]  /*3b60*/  LDS.128 R12, [R15] ;  /* 0x000000000f0c7984 */ /* 0x004e620000000c00 */
[----:B------:R-:W-:-:S05]  /*3b70*/  IADD3 R3, R19, 0x18000, RZ ;  /* 0x0001800013037810 */ /* 0x000fca0007ffe0ff */
[----:B------:R-:W-:-:S05]  /*3b80*/  IMAD.WIDE R2, R3, R0, c[0x0][0x170] ;  /* 0x00005c0003027625 */ /* 0x000fca00078e0200 */
[----:B-1----:R-:W-:Y:S01]  /*3b90*/  STG.E.128 [R2.64], R12 ;  /* 0x0000000c02007986 */ /* 0x002fe2000c101d04 */
[----:B------:R-:W-:Y:S05]  /*3ba0*/  EXIT ;  /* 0x000000000000794d */ /* 0x000fea0003800000 */
.L_x_0:
[----:B------:R-:W-:-:S00]  /*3bb0*/  BRA `(.L_x_0) ;  /* 0xfffffff000007947 */ /* 0x000fc0000383ffff */
[----:B------:R-:W-:-:S00]  /*3bc0*/  NOP ;  /* 0x0000000000007918 */ /* 0x000fc00000000000 */
        /* <DEDUP_REMOVED lines=11> */
.L_x_1:


//--------------------- .nv.shared.triton_mm      --------------------------
	.section	.nv.shared.triton_mm,"aw",@nobits
	.sectionflags	@""
	.align	16
